//
// Generated by NVIDIA NVVM Compiler
//
// Compiler Build ID: CL-36424714
// Cuda compilation tools, release 13.0, V13.0.88
// Based on NVVM 20.0.0
//

.version 9.0
.target sm_100
.address_size 64

	// .globl	_Z20RGBToGrayscaleKernelPKhPhii
.extern .shared .align 16 .b8 sharedmem[];

.visible .entry _Z20RGBToGrayscaleKernelPKhPhii(
	.param .u64 .ptr .align 1 _Z20RGBToGrayscaleKernelPKhPhii_param_0,
	.param .u64 .ptr .align 1 _Z20RGBToGrayscaleKernelPKhPhii_param_1,
	.param .u32 _Z20RGBToGrayscaleKernelPKhPhii_param_2,
	.param .u32 _Z20RGBToGrayscaleKernelPKhPhii_param_3
)
{
	.reg .pred 	%p<4>;
	.reg .b16 	%rs<4>;
	.reg .b32 	%r<16>;
	.reg .b32 	%f<7>;
	.reg .b64 	%rd<9>;

	ld.param.u64 	%rd1, [_Z20RGBToGrayscaleKernelPKhPhii_param_0];
	ld.param.u64 	%rd2, [_Z20RGBToGrayscaleKernelPKhPhii_param_1];
	ld.param.u32 	%r3, [_Z20RGBToGrayscaleKernelPKhPhii_param_2];
	ld.param.u32 	%r4, [_Z20RGBToGrayscaleKernelPKhPhii_param_3];
	mov.u32 	%r6, %ctaid.x;
	mov.u32 	%r7, %ntid.x;
	mov.u32 	%r8, %tid.x;
	mad.lo.s32 	%r1, %r6, %r7, %r8;
	mov.u32 	%r9, %ctaid.y;
	mov.u32 	%r10, %ntid.y;
	mov.u32 	%r11, %tid.y;
	mad.lo.s32 	%r12, %r9, %r10, %r11;
	setp.ge.s32 	%p1, %r1, %r3;
	setp.ge.s32 	%p2, %r12, %r4;
	or.pred  	%p3, %p1, %p2;
	@%p3 bra 	$L__BB0_2;
	cvta.to.global.u64 	%rd3, %rd1;
	cvta.to.global.u64 	%rd4, %rd2;
	mad.lo.s32 	%r13, %r3, %r12, %r1;
	mul.lo.s32 	%r14, %r13, 3;
	cvt.s64.s32 	%rd5, %r14;
	add.s64 	%rd6, %rd3, %rd5;
	ld.global.u8 	%rs1, [%rd6];
	cvt.rn.f32.u16 	%f1, %rs1;
	ld.global.u8 	%rs2, [%rd6+1];
	cvt.rn.f32.u16 	%f2, %rs2;
	ld.global.u8 	%rs3, [%rd6+2];
	cvt.rn.f32.u16 	%f3, %rs3;
	mul.f32 	%f4, %f2, 0f3F1645A2;
	fma.rn.f32 	%f5, %f1, 0f3E991687, %f4;
	fma.rn.f32 	%f6, %f3, 0f3DE978D5, %f5;
	cvt.rzi.u32.f32 	%r15, %f6;
	cvt.s64.s32 	%rd7, %r13;
	add.s64 	%rd8, %rd4, %rd7;
	st.global.u8 	[%rd8], %r15;
$L__BB0_2:
	ret;

}
	// .globl	_Z18GaussianBlurKernelPKhPhPfiiif
.visible .entry _Z18GaussianBlurKernelPKhPhPfiiif(
	.param .u64 .ptr .align 1 _Z18GaussianBlurKernelPKhPhPfiiif_param_0,
	.param .u64 .ptr .align 1 _Z18GaussianBlurKernelPKhPhPfiiif_param_1,
	.param .u64 .ptr .align 1 _Z18GaussianBlurKernelPKhPhPfiiif_param_2,
	.param .u32 _Z18GaussianBlurKernelPKhPhPfiiif_param_3,
	.param .u32 _Z18GaussianBlurKernelPKhPhPfiiif_param_4,
	.param .u32 _Z18GaussianBlurKernelPKhPhPfiiif_param_5,
	.param .f32 _Z18GaussianBlurKernelPKhPhPfiiif_param_6
)
{
	.reg .pred 	%p<29>;
	.reg .b16 	%rs<37>;
	.reg .b32 	%r<107>;
	.reg .b32 	%f<121>;
	.reg .b64 	%rd<27>;

	ld.param.u64 	%rd6, [_Z18GaussianBlurKernelPKhPhPfiiif_param_0];
	ld.param.u64 	%rd5, [_Z18GaussianBlurKernelPKhPhPfiiif_param_1];
	ld.param.u64 	%rd7, [_Z18GaussianBlurKernelPKhPhPfiiif_param_2];
	ld.param.u32 	%r46, [_Z18GaussianBlurKernelPKhPhPfiiif_param_3];
	ld.param.u32 	%r49, [_Z18GaussianBlurKernelPKhPhPfiiif_param_4];
	ld.param.u32 	%r48, [_Z18GaussianBlurKernelPKhPhPfiiif_param_5];
	cvta.to.global.u64 	%rd1, %rd7;
	cvta.to.global.u64 	%rd2, %rd6;
	shr.u32 	%r50, %r48, 31;
	add.s32 	%r51, %r48, %r50;
	shr.s32 	%r1, %r51, 1;
	neg.s32 	%r2, %r1;
	mov.u32 	%r52, %ctaid.x;
	mov.u32 	%r3, %ntid.x;
	mul.lo.s32 	%r4, %r52, %r3;
	mov.u32 	%r5, %tid.x;
	add.s32 	%r6, %r4, %r5;
	mov.u32 	%r53, %ctaid.y;
	mov.u32 	%r7, %ntid.y;
	mul.lo.s32 	%r8, %r53, %r7;
	mov.u32 	%r9, %tid.y;
	add.s32 	%r54, %r8, %r9;
	and.b32  	%r55, %r51, -2;
	add.s32 	%r11, %r55, %r3;
	add.s32 	%r12, %r1, %r5;
	add.s32 	%r13, %r1, %r9;
	setp.lt.s32 	%p2, %r6, %r46;
	setp.lt.s32 	%p3, %r54, %r49;
	and.pred  	%p1, %p2, %p3;
	not.pred 	%p4, %p1;
	@%p4 bra 	$L__BB1_9;
	mad.lo.s32 	%r14, %r46, %r54, %r6;
	cvt.s64.s32 	%rd8, %r14;
	add.s64 	%rd3, %rd2, %rd8;
	ld.global.u8 	%rs1, [%rd3];
	mul.lo.s32 	%r15, %r11, %r13;
	add.s32 	%r56, %r15, %r12;
	mov.u32 	%r57, sharedmem;
	add.s32 	%r16, %r57, %r56;
	st.shared.u8 	[%r16], %rs1;
	setp.ge.u32 	%p5, %r5, %r1;
	setp.lt.s32 	%p6, %r6, %r1;
	or.pred  	%p7, %p5, %p6;
	@%p7 bra 	$L__BB1_3;
	sub.s32 	%r58, %r14, %r1;
	cvt.s64.s32 	%rd9, %r58;
	add.s64 	%rd10, %rd2, %rd9;
	ld.global.u8 	%rs2, [%rd10];
	add.s32 	%r59, %r15, %r5;
	add.s32 	%r61, %r57, %r59;
	st.shared.u8 	[%r61], %rs2;
$L__BB1_3:
	sub.s32 	%r62, %r3, %r1;
	setp.lt.u32 	%p8, %r5, %r62;
	add.s32 	%r63, %r12, %r4;
	setp.ge.s32 	%p9, %r63, %r46;
	or.pred  	%p10, %p8, %p9;
	@%p10 bra 	$L__BB1_5;
	cvt.s64.s32 	%rd11, %r1;
	add.s64 	%rd12, %rd3, %rd11;
	ld.global.u8 	%rs3, [%rd12];
	add.s32 	%r64, %r16, %r1;
	st.shared.u8 	[%r64], %rs3;
$L__BB1_5:
	setp.ge.u32 	%p11, %r9, %r1;
	setp.lt.s32 	%p12, %r54, %r1;
	or.pred  	%p13, %p11, %p12;
	@%p13 bra 	$L__BB1_7;
	sub.s32 	%r66, %r54, %r1;
	mad.lo.s32 	%r67, %r66, %r46, %r6;
	cvt.s64.s32 	%rd13, %r67;
	add.s64 	%rd14, %rd2, %rd13;
	ld.global.u8 	%rs4, [%rd14];
	mad.lo.s32 	%r68, %r11, %r9, %r12;
	add.s32 	%r70, %r57, %r68;
	st.shared.u8 	[%r70], %rs4;
$L__BB1_7:
	sub.s32 	%r71, %r7, %r1;
	setp.lt.u32 	%p14, %r9, %r71;
	add.s32 	%r17, %r13, %r8;
	setp.ge.s32 	%p15, %r17, %r49;
	or.pred  	%p16, %p14, %p15;
	@%p16 bra 	$L__BB1_9;
	mad.lo.s32 	%r72, %r17, %r46, %r6;
	cvt.s64.s32 	%rd15, %r72;
	add.s64 	%rd16, %rd2, %rd15;
	ld.global.u8 	%rs5, [%rd16];
	add.s32 	%r73, %r13, %r1;
	mad.lo.s32 	%r74, %r73, %r11, %r12;
	add.s32 	%r76, %r57, %r74;
	st.shared.u8 	[%r76], %rs5;
$L__BB1_9:
	bar.sync 	0;
	@%p4 bra 	$L__BB1_27;
	setp.lt.s32 	%p18, %r48, -1;
	mov.f32 	%f119, 0f00000000;
	@%p18 bra 	$L__BB1_26;
	abs.s32 	%r18, %r1;
	add.s32 	%r19, %r1, %r18;
	add.s32 	%r77, %r19, 1;
	and.b32  	%r20, %r77, 15;
	and.b32  	%r21, %r77, 7;
	and.b32  	%r22, %r77, 3;
	mov.u32 	%r78, sharedmem;
	add.s32 	%r79, %r5, %r78;
	add.s32 	%r23, %r79, 7;
	mov.f32 	%f119, 0f00000000;
	mov.u32 	%r99, %r2;
$L__BB1_12:
	mov.u32 	%r24, %r99;
	setp.lt.u32 	%p19, %r19, 15;
	add.s32 	%r80, %r24, %r13;
	add.s32 	%r81, %r24, %r1;
	mul.lo.s32 	%r101, %r81, %r48;
	add.s32 	%r26, %r101, %r1;
	mul.lo.s32 	%r27, %r80, %r11;
	add.s32 	%r28, %r27, %r12;
	mov.u32 	%r104, %r2;
	@%p19 bra 	$L__BB1_15;
	add.s32 	%r82, %r19, 1;
	and.b32  	%r83, %r82, -16;
	neg.s32 	%r102, %r83;
	add.s32 	%r100, %r23, %r27;
	mov.u32 	%r104, %r2;
$L__BB1_14:
	.pragma "nounroll";
	mul.wide.s32 	%rd17, %r101, 4;
	add.s64 	%rd18, %rd1, %rd17;
	ld.global.f32 	%f20, [%rd18];
	ld.shared.u8 	%rs6, [%r100+-7];
	cvt.rn.f32.u16 	%f21, %rs6;
	fma.rn.f32 	%f22, %f20, %f21, %f119;
	ld.global.f32 	%f23, [%rd18+4];
	ld.shared.u8 	%rs7, [%r100+-6];
	cvt.rn.f32.u16 	%f24, %rs7;
	fma.rn.f32 	%f25, %f23, %f24, %f22;
	ld.global.f32 	%f26, [%rd18+8];
	ld.shared.u8 	%rs8, [%r100+-5];
	cvt.rn.f32.u16 	%f27, %rs8;
	fma.rn.f32 	%f28, %f26, %f27, %f25;
	ld.global.f32 	%f29, [%rd18+12];
	ld.shared.u8 	%rs9, [%r100+-4];
	cvt.rn.f32.u16 	%f30, %rs9;
	fma.rn.f32 	%f31, %f29, %f30, %f28;
	ld.global.f32 	%f32, [%rd18+16];
	ld.shared.u8 	%rs10, [%r100+-3];
	cvt.rn.f32.u16 	%f33, %rs10;
	fma.rn.f32 	%f34, %f32, %f33, %f31;
	ld.global.f32 	%f35, [%rd18+20];
	ld.shared.u8 	%rs11, [%r100+-2];
	cvt.rn.f32.u16 	%f36, %rs11;
	fma.rn.f32 	%f37, %f35, %f36, %f34;
	ld.global.f32 	%f38, [%rd18+24];
	ld.shared.u8 	%rs12, [%r100+-1];
	cvt.rn.f32.u16 	%f39, %rs12;
	fma.rn.f32 	%f40, %f38, %f39, %f37;
	ld.global.f32 	%f41, [%rd18+28];
	ld.shared.u8 	%rs13, [%r100];
	cvt.rn.f32.u16 	%f42, %rs13;
	fma.rn.f32 	%f43, %f41, %f42, %f40;
	ld.global.f32 	%f44, [%rd18+32];
	ld.shared.u8 	%rs14, [%r100+1];
	cvt.rn.f32.u16 	%f45, %rs14;
	fma.rn.f32 	%f46, %f44, %f45, %f43;
	ld.global.f32 	%f47, [%rd18+36];
	ld.shared.u8 	%rs15, [%r100+2];
	cvt.rn.f32.u16 	%f48, %rs15;
	fma.rn.f32 	%f49, %f47, %f48, %f46;
	ld.global.f32 	%f50, [%rd18+40];
	ld.shared.u8 	%rs16, [%r100+3];
	cvt.rn.f32.u16 	%f51, %rs16;
	fma.rn.f32 	%f52, %f50, %f51, %f49;
	ld.global.f32 	%f53, [%rd18+44];
	ld.shared.u8 	%rs17, [%r100+4];
	cvt.rn.f32.u16 	%f54, %rs17;
	fma.rn.f32 	%f55, %f53, %f54, %f52;
	ld.global.f32 	%f56, [%rd18+48];
	ld.shared.u8 	%rs18, [%r100+5];
	cvt.rn.f32.u16 	%f57, %rs18;
	fma.rn.f32 	%f58, %f56, %f57, %f55;
	ld.global.f32 	%f59, [%rd18+52];
	ld.shared.u8 	%rs19, [%r100+6];
	cvt.rn.f32.u16 	%f60, %rs19;
	fma.rn.f32 	%f61, %f59, %f60, %f58;
	ld.global.f32 	%f62, [%rd18+56];
	ld.shared.u8 	%rs20, [%r100+7];
	cvt.rn.f32.u16 	%f63, %rs20;
	fma.rn.f32 	%f64, %f62, %f63, %f61;
	ld.global.f32 	%f65, [%rd18+60];
	ld.shared.u8 	%rs21, [%r100+8];
	cvt.rn.f32.u16 	%f66, %rs21;
	fma.rn.f32 	%f119, %f65, %f66, %f64;
	add.s32 	%r104, %r104, 16;
	add.s32 	%r102, %r102, 16;
	add.s32 	%r101, %r101, 16;
	add.s32 	%r100, %r100, 16;
	setp.ne.s32 	%p20, %r102, 0;
	@%p20 bra 	$L__BB1_14;
$L__BB1_15:
	setp.eq.s32 	%p21, %r20, 0;
	@%p21 bra 	$L__BB1_25;
	add.s32 	%r84, %r20, -1;
	setp.lt.u32 	%p22, %r84, 7;
	@%p22 bra 	$L__BB1_18;
	add.s32 	%r85, %r26, %r104;
	mul.wide.s32 	%rd19, %r85, 4;
	add.s64 	%rd20, %rd1, %rd19;
	ld.global.f32 	%f68, [%rd20];
	add.s32 	%r86, %r28, %r104;
	mov.u32 	%r87, sharedmem;
	add.s32 	%r88, %r87, %r86;
	ld.shared.u8 	%rs22, [%r88];
	cvt.rn.f32.u16 	%f69, %rs22;
	fma.rn.f32 	%f70, %f68, %f69, %f119;
	ld.global.f32 	%f71, [%rd20+4];
	ld.shared.u8 	%rs23, [%r88+1];
	cvt.rn.f32.u16 	%f72, %rs23;
	fma.rn.f32 	%f73, %f71, %f72, %f70;
	ld.global.f32 	%f74, [%rd20+8];
	ld.shared.u8 	%rs24, [%r88+2];
	cvt.rn.f32.u16 	%f75, %rs24;
	fma.rn.f32 	%f76, %f74, %f75, %f73;
	ld.global.f32 	%f77, [%rd20+12];
	ld.shared.u8 	%rs25, [%r88+3];
	cvt.rn.f32.u16 	%f78, %rs25;
	fma.rn.f32 	%f79, %f77, %f78, %f76;
	ld.global.f32 	%f80, [%rd20+16];
	ld.shared.u8 	%rs26, [%r88+4];
	cvt.rn.f32.u16 	%f81, %rs26;
	fma.rn.f32 	%f82, %f80, %f81, %f79;
	ld.global.f32 	%f83, [%rd20+20];
	ld.shared.u8 	%rs27, [%r88+5];
	cvt.rn.f32.u16 	%f84, %rs27;
	fma.rn.f32 	%f85, %f83, %f84, %f82;
	ld.global.f32 	%f86, [%rd20+24];
	ld.shared.u8 	%rs28, [%r88+6];
	cvt.rn.f32.u16 	%f87, %rs28;
	fma.rn.f32 	%f88, %f86, %f87, %f85;
	ld.global.f32 	%f89, [%rd20+28];
	ld.shared.u8 	%rs29, [%r88+7];
	cvt.rn.f32.u16 	%f90, %rs29;
	fma.rn.f32 	%f119, %f89, %f90, %f88;
	add.s32 	%r104, %r104, 8;
$L__BB1_18:
	setp.eq.s32 	%p23, %r21, 0;
	@%p23 bra 	$L__BB1_25;
	add.s32 	%r89, %r21, -1;
	setp.lt.u32 	%p24, %r89, 3;
	@%p24 bra 	$L__BB1_21;
	add.s32 	%r90, %r26, %r104;
	mul.wide.s32 	%rd21, %r90, 4;
	add.s64 	%rd22, %rd1, %rd21;
	ld.global.f32 	%f92, [%rd22];
	add.s32 	%r91, %r28, %r104;
	mov.u32 	%r92, sharedmem;
	add.s32 	%r93, %r92, %r91;
	ld.shared.u8 	%rs30, [%r93];
	cvt.rn.f32.u16 	%f93, %rs30;
	fma.rn.f32 	%f94, %f92, %f93, %f119;
	ld.global.f32 	%f95, [%rd22+4];
	ld.shared.u8 	%rs31, [%r93+1];
	cvt.rn.f32.u16 	%f96, %rs31;
	fma.rn.f32 	%f97, %f95, %f96, %f94;
	ld.global.f32 	%f98, [%rd22+8];
	ld.shared.u8 	%rs32, [%r93+2];
	cvt.rn.f32.u16 	%f99, %rs32;
	fma.rn.f32 	%f100, %f98, %f99, %f97;
	ld.global.f32 	%f101, [%rd22+12];
	ld.shared.u8 	%rs33, [%r93+3];
	cvt.rn.f32.u16 	%f102, %rs33;
	fma.rn.f32 	%f119, %f101, %f102, %f100;
	add.s32 	%r104, %r104, 4;
$L__BB1_21:
	setp.eq.s32 	%p25, %r22, 0;
	@%p25 bra 	$L__BB1_25;
	setp.eq.s32 	%p26, %r22, 1;
	add.s32 	%r94, %r26, %r104;
	mul.wide.s32 	%rd23, %r94, 4;
	add.s64 	%rd4, %rd1, %rd23;
	ld.global.f32 	%f103, [%rd4];
	add.s32 	%r95, %r28, %r104;
	mov.u32 	%r96, sharedmem;
	add.s32 	%r44, %r96, %r95;
	ld.shared.u8 	%rs34, [%r44];
	cvt.rn.f32.u16 	%f104, %rs34;
	fma.rn.f32 	%f119, %f103, %f104, %f119;
	@%p26 bra 	$L__BB1_25;
	setp.eq.s32 	%p27, %r22, 2;
	ld.global.f32 	%f105, [%rd4+4];
	ld.shared.u8 	%rs35, [%r44+1];
	cvt.rn.f32.u16 	%f106, %rs35;
	fma.rn.f32 	%f119, %f105, %f106, %f119;
	@%p27 bra 	$L__BB1_25;
	ld.global.f32 	%f107, [%rd4+8];
	ld.shared.u8 	%rs36, [%r44+2];
	cvt.rn.f32.u16 	%f108, %rs36;
	fma.rn.f32 	%f119, %f107, %f108, %f119;
$L__BB1_25:
	add.s32 	%r99, %r24, 1;
	setp.ne.s32 	%p28, %r24, %r18;
	@%p28 bra 	$L__BB1_12;
$L__BB1_26:
	max.f32 	%f109, %f119, 0f00000000;
	min.f32 	%f110, %f109, 0f437F0000;
	cvt.rzi.u32.f32 	%r97, %f110;
	mad.lo.s32 	%r98, %r46, %r54, %r6;
	cvt.s64.s32 	%rd24, %r98;
	cvta.to.global.u64 	%rd25, %rd5;
	add.s64 	%rd26, %rd25, %rd24;
	st.global.u8 	[%rd26], %r97;
$L__BB1_27:
	ret;

}
	// .globl	_Z24sobelEdgeDetectionKernelPKhPhii
.visible .entry _Z24sobelEdgeDetectionKernelPKhPhii(
	.param .u64 .ptr .align 1 _Z24sobelEdgeDetectionKernelPKhPhii_param_0,
	.param .u64 .ptr .align 1 _Z24sobelEdgeDetectionKernelPKhPhii_param_1,
	.param .u32 _Z24sobelEdgeDetectionKernelPKhPhii_param_2,
	.param .u32 _Z24sobelEdgeDetectionKernelPKhPhii_param_3
)
{
	.reg .pred 	%p<6>;
	.reg .b16 	%rs<5>;
	.reg .b32 	%r<46>;
	.reg .b64 	%rd<21>;

	ld.param.u64 	%rd1, [_Z24sobelEdgeDetectionKernelPKhPhii_param_0];
	ld.param.u64 	%rd2, [_Z24sobelEdgeDetectionKernelPKhPhii_param_1];
	ld.param.u32 	%r4, [_Z24sobelEdgeDetectionKernelPKhPhii_param_2];
	ld.param.u32 	%r5, [_Z24sobelEdgeDetectionKernelPKhPhii_param_3];
	mov.u32 	%r7, %ctaid.x;
	mov.u32 	%r8, %ntid.x;
	mul.lo.s32 	%r9, %r7, %r8;
	mov.u32 	%r10, %tid.x;
	add.s32 	%r11, %r9, %r10;
	mov.u32 	%r12, %tid.y;
	add.s32 	%r13, %r9, %r12;
	add.s32 	%r14, %r4, -1;
	setp.ge.s32 	%p1, %r11, %r14;
	min.s32 	%r15, %r11, %r13;
	setp.lt.s32 	%p2, %r15, 1;
	add.s32 	%r16, %r5, -1;
	setp.ge.s32 	%p3, %r13, %r16;
	or.pred  	%p4, %p1, %p3;
	or.pred  	%p5, %p4, %p2;
	@%p5 bra 	$L__BB2_2;
	cvta.to.global.u64 	%rd3, %rd1;
	cvta.to.global.u64 	%rd4, %rd2;
	mul.lo.s32 	%r17, %r4, %r13;
	add.s32 	%r18, %r17, %r11;
	sub.s32 	%r19, %r17, %r4;
	cvt.s64.s32 	%rd5, %r19;
	cvt.u64.u32 	%rd6, %r11;
	add.s64 	%rd7, %rd5, %rd6;
	add.s64 	%rd8, %rd3, %rd7;
	ld.global.u8 	%r20, [%rd8+-1];
	cvt.s64.s32 	%rd9, %r17;
	add.s64 	%rd10, %rd9, %rd6;
	add.s64 	%rd11, %rd3, %rd10;
	ld.global.u8 	%rs1, [%rd11+-1];
	mul.wide.u16 	%r21, %rs1, 2;
	shl.b32 	%r22, %r4, 1;
	add.s32 	%r23, %r19, %r22;
	cvt.s64.s32 	%rd12, %r23;
	add.s64 	%rd13, %rd12, %rd6;
	add.s64 	%rd14, %rd3, %rd13;
	ld.global.u8 	%r24, [%rd14+-1];
	add.s32 	%r25, %r24, %r20;
	add.s32 	%r26, %r21, %r25;
	ld.global.u8 	%r27, [%rd8+1];
	sub.s32 	%r28, %r27, %r26;
	ld.global.u8 	%rs2, [%rd11+1];
	mul.wide.u16 	%r29, %rs2, 2;
	add.s32 	%r30, %r28, %r29;
	ld.global.u8 	%r31, [%rd14+1];
	add.s32 	%r32, %r30, %r31;
	add.s32 	%r33, %r19, %r11;
	cvt.s64.s32 	%rd15, %r33;
	add.s64 	%rd16, %rd3, %rd15;
	ld.global.u8 	%rs3, [%rd16];
	mul.wide.u16 	%r34, %rs3, 2;
	add.s32 	%r35, %r18, %r4;
	cvt.s64.s32 	%rd17, %r35;
	add.s64 	%rd18, %rd3, %rd17;
	ld.global.u8 	%rs4, [%rd18];
	add.s32 	%r36, %r34, %r20;
	add.s32 	%r37, %r36, %r27;
	mul.wide.u16 	%r38, %rs4, 2;
	add.s32 	%r39, %r38, %r24;
	add.s32 	%r40, %r39, %r31;
	sub.s32 	%r41, %r37, %r40;
	abs.s32 	%r42, %r32;
	abs.s32 	%r43, %r41;
	add.s32 	%r44, %r43, %r42;
	min.u32 	%r45, %r44, 255;
	cvt.s64.s32 	%rd19, %r18;
	add.s64 	%rd20, %rd4, %rd19;
	st.global.u8 	[%rd20], %r45;
$L__BB2_2:
	ret;

}


// ===== COMPILED SASS (sm_100) =====

	.target	sm_100

	.elftype	@"ET_EXEC"


//--------------------- .note.nv.tkinfo           --------------------------
	.section	.note.nv.tkinfo,"",@"SHT_NOTE"
	.sectionflags	@"SHF_NOTE_NV_TKINFO"
	.tkinfo
        /*0018*/ 	.word	0x00000002
        /*0030*/ 	.string	""
        /*0030*/ 	.string	"ptxas"
        /*0030*/ 	.string	"Cuda compilation tools, release 13.0, V13.0.88"
        /*0030*/ 	.string	"Build cuda_13.0.r13.0/compiler.36424714_0"
        /*0030*/ 	.string	"-arch sm_100 -m 64 "



//--------------------- .note.nv.cuinfo           --------------------------
	.section	.note.nv.cuinfo,"",@"SHT_NOTE"
	.sectionflags	@"SHF_NOTE_NV_CUINFO"
        /*0018*/ 	.short	0x0002
        /*001a*/ 	.short	0x0064
        /*001c*/ 	.short	0x0082
	.zero		2


//--------------------- .nv.info                  --------------------------
	.section	.nv.info,"",@"SHT_CUDA_INFO"
	.align	4


	//----- nvinfo : EIATTR_REGCOUNT
	.align		4
        /*0000*/ 	.byte	0x04, 0x2f
        /*0002*/ 	.short	(.L_1 - .L_0)
	.align		4
.L_0:
        /*0004*/ 	.word	index@(_Z20RGBToGrayscaleKernelPKhPhii)
        /*0008*/ 	.word	0x0000000a


	//----- nvinfo : EIATTR_FRAME_SIZE
	.align		4
.L_1:
        /*000c*/ 	.byte	0x04, 0x11
        /*000e*/ 	.short	(.L_3 - .L_2)
	.align		4
.L_2:
        /*0010*/ 	.word	index@(_Z20RGBToGrayscaleKernelPKhPhii)
        /*0014*/ 	.word	0x00000000


	//----- nvinfo : EIATTR_REGCOUNT
	.align		4
.L_3:
        /*0018*/ 	.byte	0x04, 0x2f
        /*001a*/ 	.short	(.L_5 - .L_4)
	.align		4
.L_4:
        /*001c*/ 	.word	index@(_Z18GaussianBlurKernelPKhPhPfiiif)
        /*0020*/ 	.word	0x0000001e


	//----- nvinfo : EIATTR_FRAME_SIZE
	.align		4
.L_5:
        /*0024*/ 	.byte	0x04, 0x11
        /*0026*/ 	.short	(.L_7 - .L_6)
	.align		4
.L_6:
        /*0028*/ 	.word	index@(_Z18GaussianBlurKernelPKhPhPfiiif)
        /*002c*/ 	.word	0x00000000


	//----- nvinfo : EIATTR_REGCOUNT
	.align		4
.L_7:
        /*0030*/ 	.byte	0x04, 0x2f
        /*0032*/ 	.short	(.L_9 - .L_8)
	.align		4
.L_8:
        /*0034*/ 	.word	index@(_Z24sobelEdgeDetectionKernelPKhPhii)
        /*0038*/ 	.word	0x0000001a


	//----- nvinfo : EIATTR_FRAME_SIZE
	.align		4
.L_9:
        /*003c*/ 	.byte	0x04, 0x11
        /*003e*/ 	.short	(.L_11 - .L_10)
	.align		4
.L_10:
        /*0040*/ 	.word	index@(_Z24sobelEdgeDetectionKernelPKhPhii)
        /*0044*/ 	.word	0x00000000


	//----- nvinfo : EIATTR_MIN_STACK_SIZE
	.align		4
.L_11:
        /*0048*/ 	.byte	0x04, 0x12
        /*004a*/ 	.short	(.L_13 - .L_12)
	.align		4
.L_12:
        /*004c*/ 	.word	index@(_Z24sobelEdgeDetectionKernelPKhPhii)
        /*0050*/ 	.word	0x00000000


	//----- nvinfo : EIATTR_MIN_STACK_SIZE
	.align		4
.L_13:
        /*0054*/ 	.byte	0x04, 0x12
        /*0056*/ 	.short	(.L_15 - .L_14)
	.align		4
.L_14:
        /*0058*/ 	.word	index@(_Z18GaussianBlurKernelPKhPhPfiiif)
        /*005c*/ 	.word	0x00000000


	//----- nvinfo : EIATTR_MIN_STACK_SIZE
	.align		4
.L_15:
        /*0060*/ 	.byte	0x04, 0x12
        /*0062*/ 	.short	(.L_17 - .L_16)
	.align		4
.L_16:
        /*0064*/ 	.word	index@(_Z20RGBToGrayscaleKernelPKhPhii)
        /*0068*/ 	.word	0x00000000
.L_17:


//--------------------- .nv.compat                --------------------------
	.section	.nv.compat,"",@"SHT_CUDA_COMPAT_INFO"
	.align	4
        /*0000*/ 	.byte	0x02, 0x09, 0x00, 0x00, 0x02, 0x02, 0x01, 0x00, 0x02, 0x05, 0x05, 0x00, 0x03, 0x07, 0x01, 0x01
        /*0010*/ 	.byte	0x02, 0x03, 0x00, 0x00, 0x02, 0x06, 0x01, 0x00, 0x04, 0x0b, 0x08, 0x00, 0x09, 0x00, 0x00, 0x00
        /*0020*/ 	.byte	0x00, 0x00, 0x00, 0x00


//--------------------- .nv.info._Z24sobelEdgeDetectionKernelPKhPhii --------------------------
	.section	.nv.info._Z24sobelEdgeDetectionKernelPKhPhii,"",@"SHT_CUDA_INFO"
	.sectionflags	@""
	.align	4


	//----- nvinfo : EIATTR_CUDA_API_VERSION
	.align		4
        /*0000*/ 	.byte	0x04, 0x37
        /*0002*/ 	.short	(.L_19 - .L_18)
.L_18:
        /*0004*/ 	.word	0x00000082


	//----- nvinfo : EIATTR_KPARAM_INFO
	.align		4
.L_19:
        /*0008*/ 	.byte	0x04, 0x17
        /*000a*/ 	.short	(.L_21 - .L_20)
.L_20:
        /*000c*/ 	.word	0x00000000
        /*0010*/ 	.short	0x0003
        /*0012*/ 	.short	0x0014
        /*0014*/ 	.byte	0x00, 0xf0, 0x11, 0x00


	//----- nvinfo : EIATTR_KPARAM_INFO
	.align		4
.L_21:
        /*0018*/ 	.byte	0x04, 0x17
        /*001a*/ 	.short	(.L_23 - .L_22)
.L_22:
        /*001c*/ 	.word	0x00000000
        /*0020*/ 	.short	0x0002
        /*0022*/ 	.short	0x0010
        /*0024*/ 	.byte	0x00, 0xf0, 0x11, 0x00


	//----- nvinfo : EIATTR_KPARAM_INFO
	.align		4
.L_23:
        /*0028*/ 	.byte	0x04, 0x17
        /*002a*/ 	.short	(.L_25 - .L_24)
.L_24:
        /*002c*/ 	.word	0x00000000
        /*0030*/ 	.short	0x0001
        /*0032*/ 	.short	0x0008
        /*0034*/ 	.byte	0x00, 0xf5, 0x21, 0x00


	//----- nvinfo : EIATTR_KPARAM_INFO
	.align		4
.L_25:
        /*0038*/ 	.byte	0x04, 0x17
        /*003a*/ 	.short	(.L_27 - .L_26)
.L_26:
        /*003c*/ 	.word	0x00000000
        /*0040*/ 	.short	0x0000
        /*0042*/ 	.short	0x0000
        /*0044*/ 	.byte	0x00, 0xf5, 0x21, 0x00


	//----- nvinfo : EIATTR_SPARSE_MMA_MASK
	.align		4
.L_27:
        /*0048*/ 	.byte	0x03, 0x50
        /*004a*/ 	.short	0x0000


	//----- nvinfo : EIATTR_MAXREG_COUNT
	.align		4
        /*004c*/ 	.byte	0x03, 0x1b
        /*004e*/ 	.short	0x00ff


	//----- nvinfo : EIATTR_MERCURY_ISA_VERSION
	.align		4
        /*0050*/ 	.byte	0x03, 0x5f
        /*0052*/ 	.short	0x0101


	//----- nvinfo : EIATTR_VRC_CTA_INIT_COUNT
	.align		4
        /*0054*/ 	.byte	0x02, 0x4a
	.zero		1
	.zero		1


	//----- nvinfo : EIATTR_EXIT_INSTR_OFFSETS
	.align		4
        /*0058*/ 	.byte	0x04, 0x1c
        /*005a*/ 	.short	(.L_29 - .L_28)


	//   ....[0]....
.L_28:
        /*005c*/ 	.word	0x000000e0


	//   ....[1]....
        /*0060*/ 	.word	0x000003b0


	//----- nvinfo : EIATTR_CBANK_PARAM_SIZE
	.align		4
.L_29:
        /*0064*/ 	.byte	0x03, 0x19
        /*0066*/ 	.short	0x0018


	//----- nvinfo : EIATTR_PARAM_CBANK
	.align		4
        /*0068*/ 	.byte	0x04, 0x0a
        /*006a*/ 	.short	(.L_31 - .L_30)
	.align		4
.L_30:
        /*006c*/ 	.word	index@(.nv.constant0._Z24sobelEdgeDetectionKernelPKhPhii)
        /*0070*/ 	.short	0x0380
        /*0072*/ 	.short	0x0018


	//----- nvinfo : EIATTR_SW_WAR
	.align		4
.L_31:
        /*0074*/ 	.byte	0x04, 0x36
        /*0076*/ 	.short	(.L_33 - .L_32)
.L_32:
        /*0078*/ 	.word	0x00000008
.L_33:


//--------------------- .nv.info._Z18GaussianBlurKernelPKhPhPfiiif --------------------------
	.section	.nv.info._Z18GaussianBlurKernelPKhPhPfiiif,"",@"SHT_CUDA_INFO"
	.sectionflags	@""
	.align	4


	//----- nvinfo : EIATTR_CUDA_API_VERSION
	.align		4
        /*0000*/ 	.byte	0x04, 0x37
        /*0002*/ 	.short	(.L_35 - .L_34)
.L_34:
        /*0004*/ 	.word	0x00000082


	//----- nvinfo : EIATTR_KPARAM_INFO
	.align		4
.L_35:
        /*0008*/ 	.byte	0x04, 0x17
        /*000a*/ 	.short	(.L_37 - .L_36)
.L_36:
        /*000c*/ 	.word	0x00000000
        /*0010*/ 	.short	0x0006
        /*0012*/ 	.short	0x0024
        /*0014*/ 	.byte	0x00, 0xf0, 0x11, 0x00


	//----- nvinfo : EIATTR_KPARAM_INFO
	.align		4
.L_37:
        /*0018*/ 	.byte	0x04, 0x17
        /*001a*/ 	.short	(.L_39 - .L_38)
.L_38:
        /*001c*/ 	.word	0x00000000
        /*0020*/ 	.short	0x0005
        /*0022*/ 	.short	0x0020
        /*0024*/ 	.byte	0x00, 0xf0, 0x11, 0x00


	//----- nvinfo : EIATTR_KPARAM_INFO
	.align		4
.L_39:
        /*0028*/ 	.byte	0x04, 0x17
        /*002a*/ 	.short	(.L_41 - .L_40)
.L_40:
        /*002c*/ 	.word	0x00000000
        /*0030*/ 	.short	0x0004
        /*0032*/ 	.short	0x001c
        /*0034*/ 	.byte	0x00, 0xf0, 0x11, 0x00


	//----- nvinfo : EIATTR_KPARAM_INFO
	.align		4
.L_41:
        /*0038*/ 	.byte	0x04, 0x17
        /*003a*/ 	.short	(.L_43 - .L_42)
.L_42:
        /*003c*/ 	.word	0x00000000
        /*0040*/ 	.short	0x0003
        /*0042*/ 	.short	0x0018
        /*0044*/ 	.byte	0x00, 0xf0, 0x11, 0x00


	//----- nvinfo : EIATTR_KPARAM_INFO
	.align		4
.L_43:
        /*0048*/ 	.byte	0x04, 0x17
        /*004a*/ 	.short	(.L_45 - .L_44)
.L_44:
        /*004c*/ 	.word	0x00000000
        /*0050*/ 	.short	0x0002
        /*0052*/ 	.short	0x0010
        /*0054*/ 	.byte	0x00, 0xf5, 0x21, 0x00


	//----- nvinfo : EIATTR_KPARAM_INFO
	.align		4
.L_45:
        /*0058*/ 	.byte	0x04, 0x17
        /*005a*/ 	.short	(.L_47 - .L_46)
.L_46:
        /*005c*/ 	.word	0x00000000
        /*0060*/ 	.short	0x0001
        /*0062*/ 	.short	0x0008
        /*0064*/ 	.byte	0x00, 0xf5, 0x21, 0x00


	//----- nvinfo : EIATTR_KPARAM_INFO
	.align		4
.L_47:
        /*0068*/ 	.byte	0x04, 0x17
        /*006a*/ 	.short	(.L_49 - .L_48)
.L_48:
        /*006c*/ 	.word	0x00000000
        /*0070*/ 	.short	0x0000
        /*0072*/ 	.short	0x0000
        /*0074*/ 	.byte	0x00, 0xf5, 0x21, 0x00


	//----- nvinfo : EIATTR_SPARSE_MMA_MASK
	.align		4
.L_49:
        /*0078*/ 	.byte	0x03, 0x50
        /*007a*/ 	.short	0x0000


	//----- nvinfo : EIATTR_MAXREG_COUNT
	.align		4
        /*007c*/ 	.byte	0x03, 0x1b
        /*007e*/ 	.short	0x00ff


	//----- nvinfo : EIATTR_NUM_BARRIERS
	.align		4
        /*0080*/ 	.byte	0x02, 0x4c
        /*0082*/ 	.byte	0x01
	.zero		1


	//----- nvinfo : EIATTR_MERCURY_ISA_VERSION
	.align		4
        /*0084*/ 	.byte	0x03, 0x5f
        /*0086*/ 	.short	0x0101


	//----- nvinfo : EIATTR_VRC_CTA_INIT_COUNT
	.align		4
        /*0088*/ 	.byte	0x02, 0x4a
	.zero		1
	.zero		1


	//----- nvinfo : EIATTR_EXIT_INSTR_OFFSETS
	.align		4
        /*008c*/ 	.byte	0x04, 0x1c
        /*008e*/ 	.short	(.L_51 - .L_50)


	//   ....[0]....
.L_50:
        /*0090*/ 	.word	0x000004a0


	//   ....[1]....
        /*0094*/ 	.word	0x00001230


	//----- nvinfo : EIATTR_CRS_STACK_SIZE
	.align		4
.L_51:
        /*0098*/ 	.byte	0x04, 0x1e
        /*009a*/ 	.short	(.L_53 - .L_52)
.L_52:
        /*009c*/ 	.word	0x00000000


	//----- nvinfo : EIATTR_CBANK_PARAM_SIZE
	.align		4
.L_53:
        /*00a0*/ 	.byte	0x03, 0x19
        /*00a2*/ 	.short	0x0028


	//----- nvinfo : EIATTR_PARAM_CBANK
	.align		4
        /*00a4*/ 	.byte	0x04, 0x0a
        /*00a6*/ 	.short	(.L_55 - .L_54)
	.align		4
.L_54:
        /*00a8*/ 	.word	index@(.nv.constant0._Z18GaussianBlurKernelPKhPhPfiiif)
        /*00ac*/ 	.short	0x0380
        /*00ae*/ 	.short	0x0028


	//----- nvinfo : EIATTR_SW_WAR
	.align		4
.L_55:
        /*00b0*/ 	.byte	0x04, 0x36
        /*00b2*/ 	.short	(.L_57 - .L_56)
.L_56:
        /*00b4*/ 	.word	0x00000008
.L_57:


//--------------------- .nv.info._Z20RGBToGrayscaleKernelPKhPhii --------------------------
	.section	.nv.info._Z20RGBToGrayscaleKernelPKhPhii,"",@"SHT_CUDA_INFO"
	.sectionflags	@""
	.align	4


	//----- nvinfo : EIATTR_CUDA_API_VERSION
	.align		4
        /*0000*/ 	.byte	0x04, 0x37
        /*0002*/ 	.short	(.L_59 - .L_58)
.L_58:
        /*0004*/ 	.word	0x00000082


	//----- nvinfo : EIATTR_KPARAM_INFO
	.align		4
.L_59:
        /*0008*/ 	.byte	0x04, 0x17
        /*000a*/ 	.short	(.L_61 - .L_60)
.L_60:
        /*000c*/ 	.word	0x00000000
        /*0010*/ 	.short	0x0003
        /*0012*/ 	.short	0x0014
        /*0014*/ 	.byte	0x00, 0xf0, 0x11, 0x00


	//----- nvinfo : EIATTR_KPARAM_INFO
	.align		4
.L_61:
        /*0018*/ 	.byte	0x04, 0x17
        /*001a*/ 	.short	(.L_63 - .L_62)
.L_62:
        /*001c*/ 	.word	0x00000000
        /*0020*/ 	.short	0x0002
        /*0022*/ 	.short	0x0010
        /*0024*/ 	.byte	0x00, 0xf0, 0x11, 0x00


	//----- nvinfo : EIATTR_KPARAM_INFO
	.align		4
.L_63:
        /*0028*/ 	.byte	0x04, 0x17
        /*002a*/ 	.short	(.L_65 - .L_64)
.L_64:
        /*002c*/ 	.word	0x00000000
        /*0030*/ 	.short	0x0001
        /*0032*/ 	.short	0x0008
        /*0034*/ 	.byte	0x00, 0xf5, 0x21, 0x00


	//----- nvinfo : EIATTR_KPARAM_INFO
	.align		4
.L_65:
        /*0038*/ 	.byte	0x04, 0x17
        /*003a*/ 	.short	(.L_67 - .L_66)
.L_66:
        /*003c*/ 	.word	0x00000000
        /*0040*/ 	.short	0x0000
        /*0042*/ 	.short	0x0000
        /*0044*/ 	.byte	0x00, 0xf5, 0x21, 0x00


	//----- nvinfo : EIATTR_SPARSE_MMA_MASK
	.align		4
.L_67:
        /*0048*/ 	.byte	0x03, 0x50
        /*004a*/ 	.short	0x0000


	//----- nvinfo : EIATTR_MAXREG_COUNT
	.align		4
        /*004c*/ 	.byte	0x03, 0x1b
        /*004e*/ 	.short	0x00ff


	//----- nvinfo : EIATTR_MERCURY_ISA_VERSION
	.align		4
        /*0050*/ 	.byte	0x03, 0x5f
        /*0052*/ 	.short	0x0101


	//----- nvinfo : EIATTR_VRC_CTA_INIT_COUNT
	.align		4
        /*0054*/ 	.byte	0x02, 0x4a
	.zero		1
	.zero		1


	//----- nvinfo : EIATTR_EXIT_INSTR_OFFSETS
	.align		4
        /*0058*/ 	.byte	0x04, 0x1c
        /*005a*/ 	.short	(.L_69 - .L_68)


	//   ....[0]....
.L_68:
        /*005c*/ 	.word	0x000000c0


	//   ....[1]....
        /*0060*/ 	.word	0x00000200


	//----- nvinfo : EIATTR_CBANK_PARAM_SIZE
	.align		4
.L_69:
        /*0064*/ 	.byte	0x03, 0x19
        /*0066*/ 	.short	0x0018


	//----- nvinfo : EIATTR_PARAM_CBANK
	.align		4
        /*0068*/ 	.byte	0x04, 0x0a
        /*006a*/ 	.short	(.L_71 - .L_70)
	.align		4
.L_70:
        /*006c*/ 	.word	index@(.nv.constant0._Z20RGBToGrayscaleKernelPKhPhii)
        /*0070*/ 	.short	0x0380
        /*0072*/ 	.short	0x0018


	//----- nvinfo : EIATTR_SW_WAR
	.align		4
.L_71:
        /*0074*/ 	.byte	0x04, 0x36
        /*0076*/ 	.short	(.L_73 - .L_72)
.L_72:
        /*0078*/ 	.word	0x00000008
.L_73:


//--------------------- .nv.callgraph             --------------------------
	.section	.nv.callgraph,"",@"SHT_CUDA_CALLGRAPH"
	.align	4
	.sectionentsize	8
	.align		4
        /*0000*/ 	.word	0x00000000
	.align		4
        /*0004*/ 	.word	0xffffffff
	.align		4
        /*0008*/ 	.word	0x00000000
	.align		4
        /*000c*/ 	.word	0xfffffffe
	.align		4
        /*0010*/ 	.word	0x00000000
	.align		4
        /*0014*/ 	.word	0xfffffffd
	.align		4
        /*0018*/ 	.word	0x00000000
	.align		4
        /*001c*/ 	.word	0xfffffffc


//--------------------- .text._Z24sobelEdgeDetectionKernelPKhPhii --------------------------
	.section	.text._Z24sobelEdgeDetectionKernelPKhPhii,"ax",@progbits
	.align	128
        .global         _Z24sobelEdgeDetectionKernelPKhPhii
        .type           _Z24sobelEdgeDetectionKernelPKhPhii,@function
        .size           _Z24sobelEdgeDetectionKernelPKhPhii,(.L_x_12 - _Z24sobelEdgeDetectionKernelPKhPhii)
        .other          _Z24sobelEdgeDetectionKernelPKhPhii,@"STO_CUDA_ENTRY STV_DEFAULT"
_Z24sobelEdgeDetectionKernelPKhPhii:
.text._Z24sobelEdgeDetectionKernelPKhPhii:
[----:B------:R-:W-:Y:S01]  /*0000*/  LDC R1, c[0x0][0x37c] ;  /* 0x0000df00ff017b82 */ /* 0x000fe20000000800 */
[----:B------:R-:W0:Y:S07]  /*0010*/  S2R R3, SR_TID.Y ;  /* 0x0000000000037919 */ /* 0x000e2e0000002200 */
[----:B------:R-:W0:Y:S01]  /*0020*/  S2UR UR4, SR_CTAID.X ;  /* 0x00000000000479c3 */ /* 0x000e220000002500 */
[----:B------:R-:W1:Y:S07]  /*0030*/  S2R R5, SR_TID.X ;  /* 0x0000000000057919 */ /* 0x000e6e0000002100 */
[----:B------:R-:W0:Y:S08]  /*0040*/  LDC R8, c[0x0][0x360] ;  /* 0x0000d800ff087b82 */ /* 0x000e300000000800 */
[----:B------:R-:W2:Y:S01]  /*0050*/  LDC.64 R6, c[0x0][0x390] ;  /* 0x0000e400ff067b82 */ /* 0x000ea20000000a00 */
[----:B0-----:R-:W-:-:S02]  /*0060*/  IMAD R3, R8, UR4, R3 ;  /* 0x0000000408037c24 */ /* 0x001fc4000f8e0203 */
[----:B-1----:R-:W-:Y:S02]  /*0070*/  IMAD R8, R8, UR4, R5 ;  /* 0x0000000408087c24 */ /* 0x002fe4000f8e0205 */
[----:B--2---:R-:W-:Y:S02]  /*0080*/  VIADD R0, R7, 0xffffffff ;  /* 0xffffffff07007836 */ /* 0x004fe40000000000 */
[----:B------:R-:W-:-:S03]  /*0090*/  VIADD R5, R6, 0xffffffff ;  /* 0xffffffff06057836 */ /* 0x000fc60000000000 */
[----:B------:R-:W-:Y:S02]  /*00a0*/  ISETP.GE.AND P0, PT, R3, R0, PT ;  /* 0x000000000300720c */ /* 0x000fe40003f06270 */
[C---:B------:R-:W-:Y:S02]  /*00b0*/  VIMNMX R0, PT, PT, R8.reuse, R3, PT ;  /* 0x0000000308007248 */ /* 0x040fe40003fe0100 */
[----:B------:R-:W-:-:S04]  /*00c0*/  ISETP.GE.OR P0, PT, R8, R5, P0 ;  /* 0x000000050800720c */ /* 0x000fc80000706670 */
[----:B------:R-:W-:-:S13]  /*00d0*/  ISETP.LT.OR P0, PT, R0, 0x1, P0 ;  /* 0x000000010000780c */ /* 0x000fda0000701670 */
[----:B------:R-:W-:Y:S05]  /*00e0*/  @P0 EXIT ;  /* 0x000000000000094d */ /* 0x000fea0003800000 */
[----:B------:R-:W0:Y:S01]  /*00f0*/  LDCU.128 UR8, c[0x0][0x380] ;  /* 0x00007000ff0877ac */ /* 0x000e220008000c00 */
[----:B------:R-:W-:Y:S01]  /*0100*/  IMAD R3, R3, R6, RZ ;  /* 0x0000000603037224 */ /* 0x000fe200078e02ff */
[----:B------:R-:W1:Y:S03]  /*0110*/  LDCU.64 UR4, c[0x0][0x358] ;  /* 0x00006b00ff0477ac */ /* 0x000e660008000a00 */
[----:B------:R-:W-:Y:S02]  /*0120*/  IMAD.IADD R5, R3, 0x1, -R6 ;  /* 0x0000000103057824 */ /* 0x000fe400078e0a06 */
[----:B------:R-:W-:Y:S02]  /*0130*/  IMAD.IADD R7, R8, 0x1, R3 ;  /* 0x0000000108077824 */ /* 0x000fe400078e0203 */
[--C-:B------:R-:W-:Y:S01]  /*0140*/  IMAD R9, R6, 0x2, R5.reuse ;  /* 0x0000000206097824 */ /* 0x100fe200078e0205 */
[--C-:B------:R-:W-:Y:S01]  /*0150*/  SHF.R.S32.HI R0, RZ, 0x1f, R5.reuse ;  /* 0x0000001fff007819 */ /* 0x100fe20000011405 */
[----:B------:R-:W-:-:S02]  /*0160*/  IMAD.IADD R11, R8, 0x1, R5 ;  /* 0x00000001080b7824 */ /* 0x000fc400078e0205 */
[----:B------:R-:W-:Y:S01]  /*0170*/  IMAD.IADD R6, R7, 0x1, R6 ;  /* 0x0000000107067824 */ /* 0x000fe200078e0206 */
[--C-:B0-----:R-:W-:Y:S02]  /*0180*/  IADD3 R2, P2, P3, R3, UR8, R8.reuse ;  /* 0x0000000803027c10 */ /* 0x101fe4000fb5e008 */
[--C-:B------:R-:W-:Y:S02]  /*0190*/  IADD3 R4, P0, P1, R5, UR8, R8.reuse ;  /* 0x0000000805047c10 */ /* 0x100fe4000f91e008 */
[----:B------:R-:W-:Y:S02]  /*01a0*/  IADD3 R8, P4, P5, R9, UR8, R8 ;  /* 0x0000000809087c10 */ /* 0x000fe4000fd9e008 */
[----:B------:R-:W-:Y:S02]  /*01b0*/  SHF.R.S32.HI R9, RZ, 0x1f, R9 ;  /* 0x0000001fff097819 */ /* 0x000fe40000011409 */
[----:B------:R-:W-:Y:S02]  /*01c0*/  SHF.R.S32.HI R3, RZ, 0x1f, R3 ;  /* 0x0000001fff037819 */ /* 0x000fe40000011403 */
[----:B------:R-:W-:-:S02]  /*01d0*/  IADD3.X R5, PT, PT, R0, UR9, RZ, P0, P1 ;  /* 0x0000000900057c10 */ /* 0x000fc400087e24ff */
[----:B------:R-:W-:Y:S02]  /*01e0*/  IADD3.X R9, PT, PT, R9, UR9, RZ, P4, P5 ;  /* 0x0000000909097c10 */ /* 0x000fe4000a7ea4ff */
[C---:B------:R-:W-:Y:S01]  /*01f0*/  IADD3 R12, P1, PT, R6.reuse, UR8, RZ ;  /* 0x00000008060c7c10 */ /* 0x040fe2000ff3e0ff */
[----:B-1----:R-:W2:Y:S01]  /*0200*/  LDG.E.U8 R0, desc[UR4][R4.64+-0x1] ;  /* 0xffffff0404007981 */ /* 0x002ea2000c1e1100 */
[----:B------:R-:W-:Y:S02]  /*0210*/  IADD3.X R3, PT, PT, R3, UR9, RZ, P2, P3 ;  /* 0x0000000903037c10 */ /* 0x000fe400097e64ff */
[C---:B------:R-:W-:Y:S01]  /*0220*/  IADD3 R10, P0, PT, R11.reuse, UR8, RZ ;  /* 0x000000080b0a7c10 */ /* 0x040fe2000ff1e0ff */
[----:B------:R-:W2:Y:S01]  /*0230*/  LDG.E.U8 R15, desc[UR4][R8.64+-0x1] ;  /* 0xffffff04080f7981 */ /* 0x000ea2000c1e1100 */
[----:B------:R-:W-:Y:S02]  /*0240*/  LEA.HI.X.SX32 R13, R6, UR9, 0x1, P1 ;  /* 0x00000009060d7c11 */ /* 0x000fe400088f0eff */
[----:B------:R-:W-:Y:S01]  /*0250*/  LEA.HI.X.SX32 R11, R11, UR9, 0x1, P0 ;  /* 0x000000090b0b7c11 */ /* 0x000fe200080f0eff */
[----:B------:R-:W3:Y:S04]  /*0260*/  LDG.E.U8 R6, desc[UR4][R2.64+-0x1] ;  /* 0xffffff0402067981 */ /* 0x000ee8000c1e1100 */
[----:B------:R-:W4:Y:S04]  /*0270*/  LDG.E.U8 R12, desc[UR4][R12.64] ;  /* 0x000000040c0c7981 */ /* 0x000f28000c1e1100 */
[----:B------:R-:W5:Y:S04]  /*0280*/  LDG.E.U8 R19, desc[UR4][R4.64+0x1] ;  /* 0x0000010404137981 */ /* 0x000f68000c1e1100 */
[----:B------:R-:W5:Y:S04]  /*0290*/  LDG.E.U8 R11, desc[UR4][R10.64] ;  /* 0x000000040a0b7981 */ /* 0x000f68000c1e1100 */
[----:B------:R-:W5:Y:S04]  /*02a0*/  LDG.E.U8 R23, desc[UR4][R8.64+0x1] ;  /* 0x0000010408177981 */ /* 0x000f68000c1e1100 */
[----:B------:R0:W5:Y:S02]  /*02b0*/  LDG.E.U8 R21, desc[UR4][R2.64+0x1] ;  /* 0x0000010402157981 */ /* 0x000164000c1e1100 */
[----:B0-----:R-:W-:-:S04]  /*02c0*/  IADD3 R2, P0, PT, R7, UR10, RZ ;  /* 0x0000000a07027c10 */ /* 0x001fc8000ff1e0ff */
[----:B------:R-:W-:Y:S01]  /*02d0*/  LEA.HI.X.SX32 R3, R7, UR11, 0x1, P0 ;  /* 0x0000000b07037c11 */ /* 0x000fe200080f0eff */
[----:B--2---:R-:W-:-:S04]  /*02e0*/  IMAD.IADD R17, R0, 0x1, R15 ;  /* 0x0000000100117824 */ /* 0x004fc800078e020f */
[----:B---3--:R-:W-:Y:S02]  /*02f0*/  IMAD R6, R6, 0x2, R17 ;  /* 0x0000000206067824 */ /* 0x008fe400078e0211 */
[----:B----4-:R-:W-:Y:S02]  /*0300*/  IMAD R14, R12, 0x2, R15 ;  /* 0x000000020c0e7824 */ /* 0x010fe400078e020f */
[----:B-----5:R-:W-:Y:S02]  /*0310*/  IMAD.IADD R6, R19, 0x1, -R6 ;  /* 0x0000000113067824 */ /* 0x020fe400078e0a06 */
[----:B------:R-:W-:Y:S02]  /*0320*/  IMAD R0, R11, 0x2, R0 ;  /* 0x000000020b007824 */ /* 0x000fe400078e0200 */
[----:B------:R-:W-:Y:S02]  /*0330*/  IMAD.IADD R14, R23, 0x1, R14 ;  /* 0x00000001170e7824 */ /* 0x000fe400078e020e */
[----:B------:R-:W-:-:S03]  /*0340*/  IMAD R6, R21, 0x2, R6 ;  /* 0x0000000215067824 */ /* 0x000fc600078e0206 */
[----:B------:R-:W-:Y:S01]  /*0350*/  IADD3 R0, PT, PT, -R14, R0, R19 ;  /* 0x000000000e007210 */ /* 0x000fe20007ffe113 */
[----:B------:R-:W-:-:S03]  /*0360*/  IMAD.IADD R6, R6, 0x1, R23 ;  /* 0x0000000106067824 */ /* 0x000fc600078e0217 */
[----:B------:R-:W-:Y:S02]  /*0370*/  IABS R5, R0 ;  /* 0x0000000000057213 */ /* 0x000fe40000000000 */
[----:B------:R-:W-:-:S04]  /*0380*/  IABS R0, R6 ;  /* 0x0000000600007213 */ /* 0x000fc80000000000 */
[----:B------:R-:W-:-:S05]  /*0390*/  VIADDMNMX.U32 R5, R5, R0, 0xff, PT ;  /* 0x000000ff05057446 */ /* 0x000fca0003800000 */
[----:B------:R-:W-:Y:S01]  /*03a0*/  STG.E.U8 desc[UR4][R2.64], R5 ;  /* 0x0000000502007986 */ /* 0x000fe2000c101104 */
[----:B------:R-:W-:Y:S05]  /*03b0*/  EXIT ;  /* 0x000000000000794d */ /* 0x000fea0003800000 */
.L_x_0:
[----:B------:R-:W-:-:S00]  /*03c0*/  BRA `(.L_x_0) ;  /* 0xfffffffc00fc7947 */ /* 0x000fc0000383ffff */
[----:B------:R-:W-:-:S00]  /*03d0*/  NOP ;  /* 0x0000000000007918 */ /* 0x000fc00000000000 */
        /* <DEDUP_REMOVED lines=10> */
.L_x_12:


//--------------------- .text._Z18GaussianBlurKernelPKhPhPfiiif --------------------------
	.section	.text._Z18GaussianBlurKernelPKhPhPfiiif,"ax",@progbits
	.align	128
        .global         _Z18GaussianBlurKernelPKhPhPfiiif
        .type           _Z18GaussianBlurKernelPKhPhPfiiif,@function
        .size           _Z18GaussianBlurKernelPKhPhPfiiif,(.L_x_13 - _Z18GaussianBlurKernelPKhPhPfiiif)
        .other          _Z18GaussianBlurKernelPKhPhPfiiif,@"STO_CUDA_ENTRY STV_DEFAULT"
_Z18GaussianBlurKernelPKhPhPfiiif:
.text._Z18GaussianBlurKernelPKhPhPfiiif:
[----:B------:R-:W-:Y:S01]  /*0000*/  LDC R1, c[0x0][0x37c] ;  /* 0x0000df00ff017b82 */ /* 0x000fe20000000800 */
[----:B------:R-:W0:Y:S07]  /*0010*/  S2R R17, SR_TID.Y ;  /* 0x0000000000117919 */ /* 0x000e2e0000002200 */
[----:B------:R-:W1:Y:S01]  /*0020*/  S2UR UR6, SR_CTAID.Y ;  /* 0x00000000000679c3 */ /* 0x000e620000002600 */
[----:B------:R-:W2:Y:S01]  /*0030*/  LDCU UR12, c[0x0][0x360] ;  /* 0x00006c00ff0c77ac */ /* 0x000ea20008000800 */
[----:B------:R-:W-:Y:S01]  /*0040*/  BSSY.RECONVERGENT B0, `(.L_x_1) ;  /* 0x0000044000007945 */ /* 0x000fe20003800200 */
[----:B------:R-:W3:Y:S01]  /*0050*/  S2R R7, SR_TID.X ;  /* 0x0000000000077919 */ /* 0x000ee20000002100 */
[----:B------:R-:W1:Y:S04]  /*0060*/  LDCU UR13, c[0x0][0x364] ;  /* 0x00006c80ff0d77ac */ /* 0x000e680008000800 */
[----:B------:R-:W2:Y:S01]  /*0070*/  S2UR UR5, SR_CTAID.X ;  /* 0x00000000000579c3 */ /* 0x000ea20000002500 */
[----:B------:R-:W4:Y:S01]  /*0080*/  LDCU.64 UR16, c[0x0][0x398] ;  /* 0x00007300ff1077ac */ /* 0x000f220008000a00 */
[----:B------:R-:W5:Y:S01]  /*0090*/  LDCU UR14, c[0x0][0x3a0] ;  /* 0x00007400ff0e77ac */ /* 0x000f620008000800 */
[----:B------:R-:W0:Y:S01]  /*00a0*/  LDCU.64 UR10, c[0x0][0x358] ;  /* 0x00006b00ff0a77ac */ /* 0x000e220008000a00 */
[----:B-1----:R-:W-:-:S06]  /*00b0*/  UIMAD UR6, UR6, UR13, URZ ;  /* 0x0000000d060672a4 */ /* 0x002fcc000f8e02ff */
[----:B0-----:R-:W-:Y:S01]  /*00c0*/  VIADD R0, R17, UR6 ;  /* 0x0000000611007c36 */ /* 0x001fe20008000000 */
[----:B--2---:R-:W-:Y:S02]  /*00d0*/  UIMAD UR5, UR5, UR12, URZ ;  /* 0x0000000c050572a4 */ /* 0x004fe4000f8e02ff */
[----:B-----5:R-:W-:Y:S02]  /*00e0*/  ULEA.HI UR4, UR14, UR14, URZ, 0x1 ;  /* 0x0000000e0e047291 */ /* 0x020fe4000f8f08ff */
[----:B----4-:R-:W-:Y:S02]  /*00f0*/  ISETP.GE.AND P0, PT, R0, UR17, PT ;  /* 0x0000001100007c0c */ /* 0x010fe4000bf06270 */
[----:B---3--:R-:W-:Y:S01]  /*0100*/  VIADD R5, R7, UR5 ;  /* 0x0000000507057c36 */ /* 0x008fe20008000000 */
[----:B------:R-:W-:Y:S02]  /*0110*/  USHF.R.S32.HI UR9, URZ, 0x1, UR4 ;  /* 0x00000001ff097899 */ /* 0x000fe40008011404 */
[----:B------:R-:W-:-:S02]  /*0120*/  ULOP3.LUT UR4, UR4, 0xfffffffe, URZ, 0xc0, !UPT ;  /* 0xfffffffe04047892 */ /* 0x000fc4000f8ec0ff */
[----:B------:R-:W-:Y:S02]  /*0130*/  ISETP.LT.AND P0, PT, R5, UR16, !P0 ;  /* 0x0000001005007c0c */ /* 0x000fe4000c701270 */
[----:B------:R-:W-:Y:S01]  /*0140*/  UIADD3 UR4, UPT, UPT, UR4, UR12, URZ ;  /* 0x0000000c04047290 */ /* 0x000fe2000fffe0ff */
[----:B------:R-:W-:Y:S02]  /*0150*/  VIADD R4, R7, UR9 ;  /* 0x0000000907047c36 */ /* 0x000fe40008000000 */
[----:B------:R-:W-:-:S08]  /*0160*/  VIADD R18, R17, UR9 ;  /* 0x0000000911127c36 */ /* 0x000fd00008000000 */
[----:B------:R-:W-:Y:S05]  /*0170*/  @!P0 BRA `(.L_x_2) ;  /* 0x0000000000c08947 */ /* 0x000fea0003800000 */
[----:B------:R-:W0:Y:S01]  /*0180*/  LDCU.64 UR18, c[0x0][0x380] ;  /* 0x00007000ff1277ac */ /* 0x000e220008000a00 */
[----:B------:R-:W-:Y:S01]  /*0190*/  ISETP.GE.AND P2, PT, R5, UR9, PT ;  /* 0x0000000905007c0c */ /* 0x000fe2000bf46270 */
[----:B------:R-:W-:Y:S01]  /*01a0*/  VIADD R2, R4, UR5 ;  /* 0x0000000504027c36 */ /* 0x000fe20008000000 */
[----:B------:R-:W-:Y:S01]  /*01b0*/  ISETP.GE.AND P1, PT, R0, UR9, PT ;  /* 0x0000000900007c0c */ /* 0x000fe2000bf26270 */
[----:B------:R-:W-:Y:S01]  /*01c0*/  VIADD R6, R18, UR6 ;  /* 0x0000000612067c36 */ /* 0x000fe20008000000 */
[----:B------:R-:W-:Y:S02]  /*01d0*/  UIADD3 UR7, UPT, UPT, -UR9, UR12, URZ ;  /* 0x0000000c09077290 */ /* 0x000fe4000fffe1ff */
[----:B------:R-:W-:Y:S01]  /*01e0*/  ISETP.GE.U32.OR P2, PT, R7, UR9, !P2 ;  /* 0x0000000907007c0c */ /* 0x000fe2000d746470 */
[----:B------:R-:W-:Y:S02]  /*01f0*/  UIADD3 UR8, UPT, UPT, -UR9, UR13, URZ ;  /* 0x0000000d09087290 */ /* 0x000fe4000fffe1ff */
[----:B------:R-:W-:Y:S01]  /*0200*/  ISETP.GE.U32.OR P1, PT, R17, UR9, !P1 ;  /* 0x0000000911007c0c */ /* 0x000fe2000cf26470 */
[----:B------:R-:W-:Y:S01]  /*0210*/  IMAD R3, R0, UR16, R5 ;  /* 0x0000001000037c24 */ /* 0x000fe2000f8e0205 */
[----:B------:R-:W-:Y:S01]  /*0220*/  ISETP.GE.AND P3, PT, R6, UR17, PT ;  /* 0x0000001106007c0c */ /* 0x000fe2000bf66270 */
[----:B------:R-:W-:Y:S01]  /*0230*/  IMAD.U32 R11, RZ, RZ, UR9 ;  /* 0x00000009ff0b7e24 */ /* 0x000fe2000f8e00ff */
[----:B------:R-:W-:-:S02]  /*0240*/  ISETP.GE.AND P4, PT, R2, UR16, PT ;  /* 0x0000001002007c0c */ /* 0x000fc4000bf86270 */
[----:B------:R-:W-:Y:S02]  /*0250*/  ISETP.LT.U32.OR P3, PT, R17, UR8, P3 ;  /* 0x0000000811007c0c */ /* 0x000fe40009f61470 */
[----:B------:R-:W-:Y:S02]  /*0260*/  ISETP.LT.U32.OR P4, PT, R7, UR7, P4 ;  /* 0x0000000707007c0c */ /* 0x000fe4000a781470 */
[C---:B0-----:R-:W-:Y:S01]  /*0270*/  IADD3 R14, P5, PT, R3.reuse, UR18, RZ ;  /* 0x00000012030e7c10 */ /* 0x041fe2000ffbe0ff */
[C---:B------:R-:W-:Y:S02]  /*0280*/  @!P2 VIADD R9, R3.reuse, -UR9 ;  /* 0x800000090309ac36 */ /* 0x040fe40008000000 */
[----:B------:R-:W-:Y:S01]  /*0290*/  @!P1 VIADD R2, R0, -UR9 ;  /* 0x8000000900029c36 */ /* 0x000fe20008000000 */
[----:B------:R-:W-:Y:S02]  /*02a0*/  LEA.HI.X.SX32 R15, R3, UR19, 0x1, P5 ;  /* 0x00000013030f7c11 */ /* 0x000fe4000a8f0eff */
[----:B------:R-:W-:Y:S01]  /*02b0*/  @!P2 IADD3 R8, P6, PT, R9, UR18, RZ ;  /* 0x000000120908ac10 */ /* 0x000fe2000ffde0ff */
[----:B------:R-:W-:-:S02]  /*02c0*/  @!P1 IMAD R3, R2, UR16, R5 ;  /* 0x0000001002039c24 */ /* 0x000fc4000f8e0205 */
[----:B------:R-:W-:Y:S01]  /*02d0*/  @!P3 IMAD R16, R6, UR16, R5 ;  /* 0x000000100610bc24 */ /* 0x000fe2000f8e0205 */
[----:B------:R-:W-:Y:S01]  /*02e0*/  @!P2 LEA.HI.X.SX32 R9, R9, UR19, 0x1, P6 ;  /* 0x000000130909ac11 */ /* 0x000fe2000b0f0eff */
[----:B------:R0:W2:Y:S01]  /*02f0*/  LDG.E.U8 R6, desc[UR10][R14.64] ;  /* 0x0000000a0e067981 */ /* 0x0000a2000c1e1100 */
[----:B------:R-:W-:Y:S02]  /*0300*/  @!P4 IADD3 R10, P5, PT, R14, UR9, RZ ;  /* 0x000000090e0acc10 */ /* 0x000fe4000ffbe0ff */
[----:B------:R-:W-:Y:S01]  /*0310*/  @!P1 IADD3 R12, P6, PT, R3, UR18, RZ ;  /* 0x00000012030c9c10 */ /* 0x000fe2000ffde0ff */
[----:B------:R1:W3:Y:S01]  /*0320*/  @!P2 LDG.E.U8 R8, desc[UR10][R8.64] ;  /* 0x0000000a0808a981 */ /* 0x0002e2000c1e1100 */
[----:B------:R-:W-:Y:S02]  /*0330*/  @!P4 LEA.HI.X.SX32 R11, R11, R15, 0x1, P5 ;  /* 0x0000000f0b0bc211 */ /* 0x000fe400028f0eff */
[C---:B------:R-:W-:Y:S02]  /*0340*/  @!P3 IADD3 R2, P5, PT, R16.reuse, UR18, RZ ;  /* 0x000000121002bc10 */ /* 0x040fe4000ffbe0ff */
[----:B------:R-:W-:Y:S01]  /*0350*/  @!P1 LEA.HI.X.SX32 R13, R3, UR19, 0x1, P6 ;  /* 0x00000013030d9c11 */ /* 0x000fe2000b0f0eff */
[----:B------:R-:W4:Y:S01]  /*0360*/  @!P4 LDG.E.U8 R10, desc[UR10][R10.64] ;  /* 0x0000000a0a0ac981 */ /* 0x000f22000c1e1100 */
[----:B------:R-:W-:-:S03]  /*0370*/  @!P3 LEA.HI.X.SX32 R3, R16, UR19, 0x1, P5 ;  /* 0x000000131003bc11 */ /* 0x000fc6000a8f0eff */
[----:B------:R-:W5:Y:S04]  /*0380*/  @!P1 LDG.E.U8 R12, desc[UR10][R12.64] ;  /* 0x0000000a0c0c9981 */ /* 0x000f68000c1e1100 */
[----:B------:R-:W5:Y:S01]  /*0390*/  @!P3 LDG.E.U8 R2, desc[UR10][R2.64] ;  /* 0x0000000a0202b981 */ /* 0x000f62000c1e1100 */
[----:B------:R-:W1:Y:S01]  /*03a0*/  S2UR UR8, SR_CgaCtaId ;  /* 0x00000000000879c3 */ /* 0x000e620000008800 */
[----:B------:R-:W-:Y:S01]  /*03b0*/  UMOV UR7, 0x400 ;  /* 0x0000040000077882 */ /* 0x000fe20000000000 */
[C---:B0-----:R-:W-:Y:S02]  /*03c0*/  IMAD R14, R18.reuse, UR4, RZ ;  /* 0x00000004120e7c24 */ /* 0x041fe4000f8e02ff */
[----:B------:R-:W-:Y:S02]  /*03d0*/  @!P3 VIADD R19, R18, UR9 ;  /* 0x000000091213bc36 */ /* 0x000fe40008000000 */
[----:B------:R-:W-:-:S02]  /*03e0*/  @!P1 IMAD R17, R17, UR4, R4 ;  /* 0x0000000411119c24 */ /* 0x000fc4000f8e0204 */
[----:B------:R-:W-:Y:S01]  /*03f0*/  @!P3 IMAD R19, R19, UR4, R4 ;  /* 0x000000041313bc24 */ /* 0x000fe2000f8e0204 */
[----:B-1----:R-:W-:-:S06]  /*0400*/  ULEA UR7, UR8, UR7, 0x18 ;  /* 0x0000000708077291 */ /* 0x002fcc000f8ec0ff */
[C---:B------:R-:W-:Y:S02]  /*0410*/  IADD3 R15, PT, PT, R14.reuse, UR7, R4 ;  /* 0x000000070e0f7c10 */ /* 0x040fe4000fffe004 */
[----:B------:R-:W-:-:S03]  /*0420*/  @!P2 IADD3 R9, PT, PT, R14, UR7, R7 ;  /* 0x000000070e09ac10 */ /* 0x000fc6000fffe007 */
[----:B--2---:R0:W-:Y:S04]  /*0430*/  STS.U8 [R15], R6 ;  /* 0x000000060f007388 */ /* 0x0041e80000000000 */
[----:B---3--:R0:W-:Y:S04]  /*0440*/  @!P2 STS.U8 [R9], R8 ;  /* 0x000000080900a388 */ /* 0x0081e80000000000 */
[----:B----4-:R0:W-:Y:S04]  /*0450*/  @!P4 STS.U8 [R15+UR9], R10 ;  /* 0x0000000a0f00c988 */ /* 0x0101e80008000009 */
[----:B-----5:R0:W-:Y:S04]  /*0460*/  @!P1 STS.U8 [R17+UR7], R12 ;  /* 0x0000000c11009988 */ /* 0x0201e80008000007 */
[----:B------:R0:W-:Y:S02]  /*0470*/  @!P3 STS.U8 [R19+UR7], R2 ;  /* 0x000000021300b988 */ /* 0x0001e40008000007 */
.L_x_2:
[----:B------:R-:W-:Y:S05]  /*0480*/  BSYNC.RECONVERGENT B0 ;  /* 0x0000000000007941 */ /* 0x000fea0003800200 */
.L_x_1:
[----:B------:R-:W-:Y:S06]  /*0490*/  BAR.SYNC.DEFER_BLOCKING 0x0 ;  /* 0x0000000000007b1d */ /* 0x000fec0000010000 */
[----:B------:R-:W-:Y:S05]  /*04a0*/  @!P0 EXIT ;  /* 0x000000000000894d */ /* 0x000fea0003800000 */
[----:B------:R-:W-:Y:S01]  /*04b0*/  UISETP.GE.AND UP0, UPT, UR14, -0x1, UPT ;  /* 0xffffffff0e00788c */ /* 0x000fe2000bf06270 */
[----:B0-----:R-:W-:-:S08]  /*04c0*/  IMAD.MOV.U32 R10, RZ, RZ, RZ ;  /* 0x000000ffff0a7224 */ /* 0x001fd000078e00ff */
[----:B------:R-:W-:Y:S05]  /*04d0*/  BRA.U !UP0, `(.L_x_3) ;  /* 0x0000000d08307547 */ /* 0x000fea000b800000 */
[----:B------:R-:W0:Y:S01]  /*04e0*/  S2R R3, SR_CgaCtaId ;  /* 0x0000000000037919 */ /* 0x000e220000008800 */
[----:B------:R-:W-:Y:S01]  /*04f0*/  IMAD.U32 R19, RZ, RZ, UR9 ;  /* 0x00000009ff137e24 */ /* 0x000fe2000f8e00ff */
[----:B------:R-:W-:Y:S01]  /*0500*/  MOV R2, 0x400 ;  /* 0x0000040000027802 */ /* 0x000fe20000000f00 */
[----:B------:R-:W-:Y:S01]  /*0510*/  UIADD3 UR7, UPT, UPT, -UR9, URZ, URZ ;  /* 0x000000ff09077290 */ /* 0x000fe2000fffe1ff */
[----:B------:R-:W-:Y:S02]  /*0520*/  IMAD.MOV.U32 R10, RZ, RZ, RZ ;  /* 0x000000ffff0a7224 */ /* 0x000fe400078e00ff */
[----:B------:R-:W-:-:S04]  /*0530*/  IABS R6, R19 ;  /* 0x0000001300067213 */ /* 0x000fc80000000000 */
[----:B------:R-:W-:Y:S01]  /*0540*/  UMOV UR5, UR7 ;  /* 0x0000000700057c82 */ /* 0x000fe20008000000 */
[----:B------:R-:W-:-:S04]  /*0550*/  VIADD R6, R6, UR9 ;  /* 0x0000000906067c36 */ /* 0x000fc80008000000 */
[----:B------:R-:W-:-:S05]  /*0560*/  VIADD R8, R6, 0x1 ;  /* 0x0000000106087836 */ /* 0x000fca0000000000 */
[C---:B------:R-:W-:Y:S02]  /*0570*/  LOP3.LUT R20, R8.reuse, 0xf, RZ, 0xc0, !PT ;  /* 0x0000000f08147812 */ /* 0x040fe400078ec0ff */
[C---:B------:R-:W-:Y:S02]  /*0580*/  LOP3.LUT R21, R8.reuse, 0x7, RZ, 0xc0, !PT ;  /* 0x0000000708157812 */ /* 0x040fe400078ec0ff */
[----:B------:R-:W-:Y:S02]  /*0590*/  LOP3.LUT R8, R8, 0x3, RZ, 0xc0, !PT ;  /* 0x0000000308087812 */ /* 0x000fe400078ec0ff */
[----:B0-----:R-:W-:-:S04]  /*05a0*/  LEA R2, R3, R2, 0x18 ;  /* 0x0000000203027211 */ /* 0x001fc800078ec0ff */
[----:B------:R-:W-:-:S07]  /*05b0*/  IADD3 R7, PT, PT, R7, 0x7, R2 ;  /* 0x0000000707077810 */ /* 0x000fce0007ffe002 */
.L_x_9:
[----:B------:R-:W0:Y:S01]  /*05c0*/  LDCU UR8, c[0x0][0x3a0] ;  /* 0x00007400ff0877ac */ /* 0x000e220008000800 */
[----:B------:R-:W-:Y:S01]  /*05d0*/  ISETP.GE.U32.AND P1, PT, R6, 0xf, PT ;  /* 0x0000000f0600780c */ /* 0x000fe20003f26070 */
[----:B------:R-:W-:Y:S01]  /*05e0*/  VIADD R12, R18, UR5 ;  /* 0x00000005120c7c36 */ /* 0x000fe20008000000 */
[----:B------:R-:W-:Y:S01]  /*05f0*/  IABS R2, R19 ;  /* 0x0000001300027213 */ /* 0x000fe20000000000 */
[----:B------:R-:W-:Y:S01]  /*0600*/  UIADD3 UR6, UPT, UPT, UR9, UR5, URZ ;  /* 0x0000000509067290 */ /* 0x000fe2000fffe0ff */
[----:B------:R-:W-:Y:S01]  /*0610*/  IMAD.U32 R9, RZ, RZ, UR7 ;  /* 0x00000007ff097e24 */ /* 0x000fe2000f8e00ff */
[----:B------:R-:W-:Y:S01]  /*0620*/  ISETP.NE.AND P2, PT, R20, RZ, PT ;  /* 0x000000ff1400720c */ /* 0x000fe20003f45270 */
[----:B------:R-:W-:Y:S01]  /*0630*/  IMAD R12, R12, UR4, RZ ;  /* 0x000000040c0c7c24 */ /* 0x000fe2000f8e02ff */
[----:B------:R-:W-:Y:S01]  /*0640*/  ISETP.NE.AND P0, PT, R2, UR5, PT ;  /* 0x0000000502007c0c */ /* 0x000fe2000bf05270 */
[----:B------:R-:W-:Y:S02]  /*0650*/  UIADD3 UR5, UPT, UPT, UR5, 0x1, URZ ;  /* 0x0000000105057890 */ /* 0x000fe4000fffe0ff */
[----:B0-----:R-:W-:-:S04]  /*0660*/  UIMAD UR6, UR6, UR8, URZ ;  /* 0x00000008060672a4 */ /* 0x001fc8000f8e02ff */
[----:B------:R-:W-:Y:S01]  /*0670*/  UIADD3 UR12, UPT, UPT, UR9, UR6, URZ ;  /* 0x00000006090c7290 */ /* 0x000fe2000fffe0ff */
[----:B------:R-:W-:Y:S11]  /*0680*/  @!P1 BRA `(.L_x_4) ;  /* 0x0000000400389947 */ /* 0x000ff60003800000 */
[----:B------:R-:W-:Y:S02]  /*0690*/  VIADD R14, R6, 0x1 ;  /* 0x00000001060e7836 */ /* 0x000fe40000000000 */
[----:B------:R-:W-:Y:S02]  /*06a0*/  IMAD.IADD R11, R7, 0x1, R12 ;  /* 0x00000001070b7824 */ /* 0x000fe400078e020c */
[----:B------:R-:W-:Y:S01]  /*06b0*/  IMAD.U32 R13, RZ, RZ, UR6 ;  /* 0x00000006ff0d7e24 */ /* 0x000fe2000f8e00ff */
[----:B------:R-:W-:Y:S01]  /*06c0*/  LOP3.LUT R14, R14, 0xfffffff0, RZ, 0xc0, !PT ;  /* 0xfffffff00e0e7812 */ /* 0x000fe200078ec0ff */
[----:B------:R-:W-:-:S04]  /*06d0*/  IMAD.U32 R9, RZ, RZ, UR7 ;  /* 0x00000007ff097e24 */ /* 0x000fc8000f8e00ff */
[----:B------:R-:W-:-:S07]  /*06e0*/  IMAD.MOV R14, RZ, RZ, -R14 ;  /* 0x000000ffff0e7224 */ /* 0x000fce00078e0a0e */
.L_x_5:
[----:B------:R-:W0:Y:S01]  /*06f0*/  LDC.64 R2, c[0x0][0x390] ;  /* 0x0000e400ff027b82 */ /* 0x000e220000000a00 */
[----:B------:R-:W1:Y:S04]  /*0700*/  LDS.U8 R26, [R11+-0x7] ;  /* 0xfffff9000b1a7984 */ /* 0x000e680000000000 */
[----:B------:R-:W-:Y:S01]  /*0710*/  LDS.U8 R27, [R11+0x1] ;  /* 0x000001000b1b7984 */ /* 0x000fe20000000000 */
[----:B0-----:R-:W-:-:S05]  /*0720*/  IMAD.WIDE R2, R13, 0x4, R2 ;  /* 0x000000040d027825 */ /* 0x001fca00078e0202 */
[----:B------:R-:W2:Y:S04]  /*0730*/  LDG.E R25, desc[UR10][R2.64] ;  /* 0x0000000a02197981 */ /* 0x000ea8000c1e1900 */
[----:B------:R-:W3:Y:S04]  /*0740*/  LDG.E R24, desc[UR10][R2.64+0x4] ;  /* 0x0000040a02187981 */ /* 0x000ee8000c1e1900 */
[----:B------:R-:W4:Y:S04]  /*0750*/  LDG.E R15, desc[UR10][R2.64+0x8] ;  /* 0x0000080a020f7981 */ /* 0x000f28000c1e1900 */
[----:B------:R-:W5:Y:S04]  /*0760*/  LDG.E R22, desc[UR10][R2.64+0xc] ;  /* 0x00000c0a02167981 */ /* 0x000f68000c1e1900 */
[----:B------:R-:W5:Y:S04]  /*0770*/  LDG.E R23, desc[UR10][R2.64+0x10] ;  /* 0x0000100a02177981 */ /* 0x000f68000c1e1900 */
[----:B------:R-:W5:Y:S01]  /*0780*/  LDG.E R17, desc[UR10][R2.64+0x14] ;  /* 0x0000140a02117981 */ /* 0x000f62000c1e1900 */
[----:B-1----:R-:W-:-:S03]  /*0790*/  I2FP.F32.U32 R26, R26 ;  /* 0x0000001a001a7245 */ /* 0x002fc60000201000 */
[----:B------:R-:W5:Y:S02]  /*07a0*/  LDG.E R16, desc[UR10][R2.64+0x18] ;  /* 0x0000180a02107981 */ /* 0x000f64000c1e1900 */
[----:B--2---:R-:W-:Y:S02]  /*07b0*/  FFMA R25, R25, R26, R10 ;  /* 0x0000001a19197223 */ /* 0x004fe4000000000a */
[----:B------:R-:W2:Y:S04]  /*07c0*/  LDG.E R10, desc[UR10][R2.64+0x1c] ;  /* 0x00001c0a020a7981 */ /* 0x000ea8000c1e1900 */
[----:B------:R-:W0:Y:S02]  /*07d0*/  LDS.U8 R26, [R11+-0x6] ;  /* 0xfffffa000b1a7984 */ /* 0x000e240000000000 */
[----:B0-----:R-:W-:-:S05]  /*07e0*/  I2FP.F32.U32 R26, R26 ;  /* 0x0000001a001a7245 */ /* 0x001fca0000201000 */
[----:B---3--:R-:W-:Y:S02]  /*07f0*/  FFMA R26, R24, R26, R25 ;  /* 0x0000001a181a7223 */ /* 0x008fe40000000019 */
[----:B------:R-:W0:Y:S04]  /*0800*/  LDS.U8 R25, [R11+-0x5] ;  /* 0xfffffb000b197984 */ /* 0x000e280000000000 */
[----:B------:R-:W1:Y:S01]  /*0810*/  LDS.U8 R24, [R11+-0x4] ;  /* 0xfffffc000b187984 */ /* 0x000e620000000000 */
[----:B0-----:R-:W-:-:S05]  /*0820*/  I2FP.F32.U32 R25, R25 ;  /* 0x0000001900197245 */ /* 0x001fca0000201000 */
[----:B----4-:R-:W-:Y:S02]  /*0830*/  FFMA R25, R15, R25, R26 ;  /* 0x000000190f197223 */ /* 0x010fe4000000001a */
[----:B------:R-:W0:Y:S01]  /*0840*/  LDS.U8 R26, [R11+-0x3] ;  /* 0xfffffd000b1a7984 */ /* 0x000e220000000000 */
[----:B-1----:R-:W-:-:S03]  /*0850*/  I2FP.F32.U32 R24, R24 ;  /* 0x0000001800187245 */ /* 0x002fc60000201000 */
[----:B------:R-:W3:Y:S02]  /*0860*/  LDG.E R15, desc[UR10][R2.64+0x20] ;  /* 0x0000200a020f7981 */ /* 0x000ee4000c1e1900 */
[----:B-----5:R-:W-:Y:S02]  /*0870*/  FFMA R22, R22, R24, R25 ;  /* 0x0000001816167223 */ /* 0x020fe40000000019 */
[----:B------:R-:W1:Y:S04]  /*0880*/  LDS.U8 R24, [R11+-0x2] ;  /* 0xfffffe000b187984 */ /* 0x000e680000000000 */
[----:B------:R-:W4:Y:S01]  /*0890*/  LDS.U8 R25, [R11+-0x1] ;  /* 0xffffff000b197984 */ /* 0x000f220000000000 */
[----:B0-----:R-:W-:-:S05]  /*08a0*/  I2FP.F32.U32 R26, R26 ;  /* 0x0000001a001a7245 */ /* 0x001fca0000201000 */
[----:B------:R-:W-:Y:S02]  /*08b0*/  FFMA R26, R23, R26, R22 ;  /* 0x0000001a171a7223 */ /* 0x000fe40000000016 */
[----:B------:R-:W5:Y:S01]  /*08c0*/  LDG.E R22, desc[UR10][R2.64+0x24] ;  /* 0x0000240a02167981 */ /* 0x000f62000c1e1900 */
[----:B-1----:R-:W-:-:S03]  /*08d0*/  I2FP.F32.U32 R24, R24 ;  /* 0x0000001800187245 */ /* 0x002fc60000201000 */
[----:B------:R-:W5:Y:S02]  /*08e0*/  LDG.E R23, desc[UR10][R2.64+0x28] ;  /* 0x0000280a02177981 */ /* 0x000f64000c1e1900 */
[----:B------:R-:W-:Y:S02]  /*08f0*/  FFMA R17, R17, R24, R26 ;  /* 0x0000001811117223 */ /* 0x000fe4000000001a */
[----:B------:R-:W0:Y:S01]  /*0900*/  LDS.U8 R24, [R11] ;  /* 0x000000000b187984 */ /* 0x000e220000000000 */
[----:B----4-:R-:W-:-:S05]  /*0910*/  I2FP.F32.U32 R25, R25 ;  /* 0x0000001900197245 */ /* 0x010fca0000201000 */
[----:B------:R-:W-:Y:S02]  /*0920*/  FFMA R25, R16, R25, R17 ;  /* 0x0000001910197223 */ /* 0x000fe40000000011 */
[----:B------:R-:W4:Y:S04]  /*0930*/  LDG.E R17, desc[UR10][R2.64+0x2c] ;  /* 0x00002c0a02117981 */ /* 0x000f28000c1e1900 */
[----:B------:R-:W4:Y:S01]  /*0940*/  LDG.E R16, desc[UR10][R2.64+0x30] ;  /* 0x0000300a02107981 */ /* 0x000f22000c1e1900 */
[----:B0-----:R-:W-:-:S05]  /*0950*/  I2FP.F32.U32 R24, R24 ;  /* 0x0000001800187245 */ /* 0x001fca0000201000 */
[----:B--2---:R-:W-:Y:S02]  /*0960*/  FFMA R26, R10, R24, R25 ;  /* 0x000000180a1a7223 */ /* 0x004fe40000000019 */
[----:B------:R-:W2:Y:S04]  /*0970*/  LDG.E R10, desc[UR10][R2.64+0x34] ;  /* 0x0000340a020a7981 */ /* 0x000ea8000c1e1900 */
[----:B------:R-:W2:Y:S04]  /*0980*/  LDG.E R24, desc[UR10][R2.64+0x38] ;  /* 0x0000380a02187981 */ /* 0x000ea8000c1e1900 */
[----:B------:R0:W2:Y:S01]  /*0990*/  LDG.E R25, desc[UR10][R2.64+0x3c] ;  /* 0x00003c0a02197981 */ /* 0x0000a2000c1e1900 */
[----:B------:R-:W-:-:S03]  /*09a0*/  I2FP.F32.U32 R27, R27 ;  /* 0x0000001b001b7245 */ /* 0x000fc60000201000 */
[----:B0-----:R-:W-:Y:S04]  /*09b0*/  LDS.U8 R2, [R11+0x7] ;  /* 0x000007000b027984 */ /* 0x001fe80000000000 */
[----:B------:R-:W-:Y:S01]  /*09c0*/  LDS.U8 R3, [R11+0x8] ;  /* 0x000008000b037984 */ /* 0x000fe20000000000 */
[----:B---3--:R-:W-:-:S03]  /*09d0*/  FFMA R15, R15, R27, R26 ;  /* 0x0000001b0f0f7223 */ /* 0x008fc6000000001a */
[----:B------:R-:W0:Y:S04]  /*09e0*/  LDS.U8 R26, [R11+0x2] ;  /* 0x000002000b1a7984 */ /* 0x000e280000000000 */
[----:B------:R-:W1:Y:S01]  /*09f0*/  LDS.U8 R27, [R11+0x3] ;  /* 0x000003000b1b7984 */ /* 0x000e620000000000 */
[----:B0-----:R-:W-:-:S05]  /*0a00*/  I2FP.F32.U32 R26, R26 ;  /* 0x0000001a001a7245 */ /* 0x001fca0000201000 */
[----:B-----5:R-:W-:Y:S02]  /*0a10*/  FFMA R26, R22, R26, R15 ;  /* 0x0000001a161a7223 */ /* 0x020fe4000000000f */
[----:B------:R-:W0:Y:S01]  /*0a20*/  LDS.U8 R22, [R11+0x4] ;  /* 0x000004000b167984 */ /* 0x000e220000000000 */
[----:B-1----:R-:W-:-:S03]  /*0a30*/  I2FP.F32.U32 R27, R27 ;  /* 0x0000001b001b7245 */ /* 0x002fc60000201000 */
[----:B------:R-:W1:Y:S02]  /*0a40*/  LDS.U8 R15, [R11+0x5] ;  /* 0x000005000b0f7984 */ /* 0x000e640000000000 */
[----:B------:R-:W-:Y:S02]  /*0a50*/  FFMA R26, R23, R27, R26 ;  /* 0x0000001b171a7223 */ /* 0x000fe4000000001a */
[----:B------:R-:W3:Y:S01]  /*0a60*/  LDS.U8 R23, [R11+0x6] ;  /* 0x000006000b177984 */ /* 0x000ee20000000000 */
[----:B------:R-:W-:-:S05]  /*0a70*/  VIADD R14, R14, 0x10 ;  /* 0x000000100e0e7836 */ /* 0x000fca0000000000 */
[----:B------:R-:W-:Y:S02]  /*0a80*/  ISETP.NE.AND P1, PT, R14, RZ, PT ;  /* 0x000000ff0e00720c */ /* 0x000fe40003f25270 */
[----:B------:R-:W-:Y:S02]  /*0a90*/  I2FP.F32.U32 R2, R2 ;  /* 0x0000000200027245 */ /* 0x000fe40000201000 */
[----:B------:R-:W-:Y:S01]  /*0aa0*/  I2FP.F32.U32 R3, R3 ;  /* 0x0000000300037245 */ /* 0x000fe20000201000 */
[----:B------:R-:W-:Y:S01]  /*0ab0*/  VIADD R9, R9, 0x10 ;  /* 0x0000001009097836 */ /* 0x000fe20000000000 */
[----:B0-----:R-:W-:Y:S02]  /*0ac0*/  I2FP.F32.U32 R22, R22 ;  /* 0x0000001600167245 */ /* 0x001fe40000201000 */
[----:B-1----:R-:W-:-:S03]  /*0ad0*/  I2FP.F32.U32 R15, R15 ;  /* 0x0000000f000f7245 */ /* 0x002fc60000201000 */
[----:B----4-:R-:W-:Y:S01]  /*0ae0*/  FFMA R17, R17, R22, R26 ;  /* 0x0000001611117223 */ /* 0x010fe2000000001a */
[----:B---3--:R-:W-:-:S03]  /*0af0*/  I2FP.F32.U32 R23, R23 ;  /* 0x0000001700177245 */ /* 0x008fc60000201000 */
[----:B------:R-:W-:Y:S01]  /*0b00*/  FFMA R15, R16, R15, R17 ;  /* 0x0000000f100f7223 */ /* 0x000fe20000000011 */
[----:B------:R-:W-:Y:S02]  /*0b10*/  VIADD R11, R11, 0x10 ;  /* 0x000000100b0b7836 */ /* 0x000fe40000000000 */
[----:B------:R-:W-:Y:S02]  /*0b20*/  VIADD R13, R13, 0x10 ;  /* 0x000000100d0d7836 */ /* 0x000fe40000000000 */
[----:B--2---:R-:W-:-:S04]  /*0b30*/  FFMA R15, R10, R23, R15 ;  /* 0x000000170a0f7223 */ /* 0x004fc8000000000f */
[----:B------:R-:W-:-:S04]  /*0b40*/  FFMA R2, R24, R2, R15 ;  /* 0x0000000218027223 */ /* 0x000fc8000000000f */
[----:B------:R-:W-:Y:S01]  /*0b50*/  FFMA R10, R25, R3, R2 ;  /* 0x00000003190a7223 */ /* 0x000fe20000000002 */
[----:B------:R-:W-:Y:S06]  /*0b60*/  @P1 BRA `(.L_x_5) ;  /* 0xfffffff800e01947 */ /* 0x000fec000383ffff */
.L_x_4:
[----:B------:R-:W-:Y:S01]  /*0b70*/  IMAD.IADD R12, R4, 0x1, R12 ;  /* 0x00000001040c7824 */ /* 0x000fe200078e020c */
[----:B------:R-:W-:Y:S06]  /*0b80*/  @!P2 BRA `(.L_x_6) ;  /* 0x000000040080a947 */ /* 0x000fec0003800000 */
[----:B------:R-:W-:Y:S01]  /*0b90*/  VIADD R2, R20, 0xffffffff ;  /* 0xffffffff14027836 */ /* 0x000fe20000000000 */
[----:B------:R-:W-:-:S04]  /*0ba0*/  ISETP.NE.AND P2, PT, R21, RZ, PT ;  /* 0x000000ff1500720c */ /* 0x000fc80003f45270 */
[----:B------:R-:W-:-:S13]  /*0bb0*/  ISETP.GE.U32.AND P1, PT, R2, 0x7, PT ;  /* 0x000000070200780c */ /* 0x000fda0003f26070 */
[----:B------:R-:W-:Y:S05]  /*0bc0*/  @!P1 BRA `(.L_x_7) ;  /* 0x0000000000a09947 */ /* 0x000fea0003800000 */
[----:B------:R-:W0:Y:S01]  /*0bd0*/  LDC.64 R2, c[0x0][0x390] ;  /* 0x0000e400ff027b82 */ /* 0x000e220000000a00 */
[----:B------:R-:W-:-:S04]  /*0be0*/  VIADD R11, R9, UR12 ;  /* 0x0000000c090b7c36 */ /* 0x000fc80008000000 */
[----:B0-----:R-:W-:-:S05]  /*0bf0*/  IMAD.WIDE R2, R11, 0x4, R2 ;  /* 0x000000040b027825 */ /* 0x001fca00078e0202 */
[----:B------:R-:W2:Y:S04]  /*0c00*/  LDG.E R25, desc[UR10][R2.64] ;  /* 0x0000000a02197981 */ /* 0x000ea8000c1e1900 */
[----:B------:R-:W3:Y:S04]  /*0c10*/  LDG.E R24, desc[UR10][R2.64+0x4] ;  /* 0x0000040a02187981 */ /* 0x000ee8000c1e1900 */
[----:B------:R-:W4:Y:S04]  /*0c20*/  LDG.E R11, desc[UR10][R2.64+0x8] ;  /* 0x0000080a020b7981 */ /* 0x000f28000c1e1900 */
[----:B------:R-:W5:Y:S04]  /*0c30*/  LDG.E R13, desc[UR10][R2.64+0xc] ;  /* 0x00000c0a020d7981 */ /* 0x000f68000c1e1900 */
[----:B------:R-:W5:Y:S04]  /*0c40*/  LDG.E R14, desc[UR10][R2.64+0x10] ;  /* 0x0000100a020e7981 */ /* 0x000f68000c1e1900 */
[----:B------:R-:W5:Y:S04]  /*0c50*/  LDG.E R15, desc[UR10][R2.64+0x14] ;  /* 0x0000140a020f7981 */ /* 0x000f68000c1e1900 */
[----:B------:R-:W5:Y:S04]  /*0c60*/  LDG.E R16, desc[UR10][R2.64+0x18] ;  /* 0x0000180a02107981 */ /* 0x000f68000c1e1900 */
[----:B------:R0:W5:Y:S01]  /*0c70*/  LDG.E R17, desc[UR10][R2.64+0x1c] ;  /* 0x00001c0a02117981 */ /* 0x000162000c1e1900 */
[----:B------:R-:W1:Y:S01]  /*0c80*/  S2UR UR8, SR_CgaCtaId ;  /* 0x00000000000879c3 */ /* 0x000e620000008800 */
[----:B------:R-:W-:-:S02]  /*0c90*/  UMOV UR6, 0x400 ;  /* 0x0000040000067882 */ /* 0x000fc40000000000 */
[----:B-1----:R-:W-:-:S06]  /*0ca0*/  ULEA UR6, UR8, UR6, 0x18 ;  /* 0x0000000608067291 */ /* 0x002fcc000f8ec0ff */
[----:B------:R-:W-:Y:S01]  /*0cb0*/  IADD3 R23, PT, PT, R12, UR6, R9 ;  /* 0x000000060c177c10 */ /* 0x000fe2000fffe009 */
[----:B------:R-:W-:-:S04]  /*0cc0*/  VIADD R9, R9, 0x8 ;  /* 0x0000000809097836 */ /* 0x000fc80000000000 */
[----:B------:R-:W1:Y:S04]  /*0cd0*/  LDS.U8 R22, [R23] ;  /* 0x0000000017167984 */ /* 0x000e680000000000 */
[----:B------:R-:W1:Y:S04]  /*0ce0*/  LDS.U8 R27, [R23+0x1] ;  /* 0x00000100171b7984 */ /* 0x000e680000000000 */
[----:B0-----:R-:W0:Y:S04]  /*0cf0*/  LDS.U8 R2, [R23+0x4] ;  /* 0x0000040017027984 */ /* 0x001e280000000000 */
[----:B------:R-:W0:Y:S01]  /*0d00*/  LDS.U8 R3, [R23+0x6] ;  /* 0x0000060017037984 */ /* 0x000e220000000000 */
[----:B-1----:R-:W-:-:S03]  /*0d10*/  I2FP.F32.U32 R26, R22 ;  /* 0x00000016001a7245 */ /* 0x002fc60000201000 */
[----:B------:R-:W1:Y:S01]  /*0d20*/  LDS.U8 R22, [R23+0x2] ;  /* 0x0000020017167984 */ /* 0x000e620000000000 */
[----:B------:R-:W-:Y:S02]  /*0d30*/  I2FP.F32.U32 R27, R27 ;  /* 0x0000001b001b7245 */ /* 0x000fe40000201000 */
[----:B0-----:R-:W-:Y:S02]  /*0d40*/  I2FP.F32.U32 R2, R2 ;  /* 0x0000000200027245 */ /* 0x001fe40000201000 */
[----:B------:R-:W-:Y:S02]  /*0d50*/  I2FP.F32.U32 R3, R3 ;  /* 0x0000000300037245 */ /* 0x000fe40000201000 */
[----:B-1----:R-:W-:Y:S01]  /*0d60*/  I2FP.F32.U32 R22, R22 ;  /* 0x0000001600167245 */ /* 0x002fe20000201000 */
[----:B--2---:R-:W-:Y:S02]  /*0d70*/  FFMA R25, R25, R26, R10 ;  /* 0x0000001a19197223 */ /* 0x004fe4000000000a */
[----:B------:R-:W0:Y:S02]  /*0d80*/  LDS.U8 R10, [R23+0x3] ;  /* 0x00000300170a7984 */ /* 0x000e240000000000 */
[----:B---3--:R-:W-:-:S02]  /*0d90*/  FFMA R26, R24, R27, R25 ;  /* 0x0000001b181a7223 */ /* 0x008fc40000000019 */
[----:B------:R-:W1:Y:S02]  /*0da0*/  LDS.U8 R24, [R23+0x5] ;  /* 0x0000050017187984 */ /* 0x000e640000000000 */
[----:B----4-:R-:W-:Y:S02]  /*0db0*/  FFMA R22, R11, R22, R26 ;  /* 0x000000160b167223 */ /* 0x010fe4000000001a */
[----:B------:R-:W2:Y:S01]  /*0dc0*/  LDS.U8 R25, [R23+0x7] ;  /* 0x0000070017197984 */ /* 0x000ea20000000000 */
[----:B0-----:R-:W-:Y:S02]  /*0dd0*/  I2FP.F32.U32 R10, R10 ;  /* 0x0000000a000a7245 */ /* 0x001fe40000201000 */
[----:B-1----:R-:W-:-:S03]  /*0de0*/  I2FP.F32.U32 R24, R24 ;  /* 0x0000001800187245 */ /* 0x002fc60000201000 */
[----:B-----5:R-:W-:Y:S01]  /*0df0*/  FFMA R13, R13, R10, R22 ;  /* 0x0000000a0d0d7223 */ /* 0x020fe20000000016 */
[----:B--2---:R-:W-:-:S03]  /*0e00*/  I2FP.F32.U32 R25, R25 ;  /* 0x0000001900197245 */ /* 0x004fc60000201000 */
[----:B------:R-:W-:-:S04]  /*0e10*/  FFMA R2, R14, R2, R13 ;  /* 0x000000020e027223 */ /* 0x000fc8000000000d */
[----:B------:R-:W-:-:S04]  /*0e20*/  FFMA R15, R15, R24, R2 ;  /* 0x000000180f0f7223 */ /* 0x000fc80000000002 */
[----:B------:R-:W-:-:S04]  /*0e30*/  FFMA R16, R16, R3, R15 ;  /* 0x0000000310107223 */ /* 0x000fc8000000000f */
[----:B------:R-:W-:-:S07]  /*0e40*/  FFMA R10, R17, R25, R16 ;  /* 0x00000019110a7223 */ /* 0x000fce0000000010 */
.L_x_7:
[----:B------:R-:W-:Y:S05]  /*0e50*/  @!P2 BRA `(.L_x_6) ;  /* 0x0000000000cca947 */ /* 0x000fea0003800000 */
        /* <DEDUP_REMOVED lines=10> */
[----:B------:R-:W5:Y:S01]  /*0f00*/  LDG.E R24, desc[UR10][R2.64+0xc] ;  /* 0x00000c0a02187981 */ /* 0x000f62000c1e1900 */
[----:B------:R-:W0:Y:S01]  /*0f10*/  S2UR UR8, SR_CgaCtaId ;  /* 0x00000000000879c3 */ /* 0x000e220000008800 */
[----:B------:R-:W-:-:S02]  /*0f20*/  UMOV UR6, 0x400 ;  /* 0x0000040000067882 */ /* 0x000fc40000000000 */
[----:B0-----:R-:W-:-:S06]  /*0f30*/  ULEA UR6, UR8, UR6, 0x18 ;  /* 0x0000000608067291 */ /* 0x001fcc000f8ec0ff */
[----:B------:R-:W-:Y:S01]  /*0f40*/  IADD3 R14, PT, PT, R12, UR6, R9 ;  /* 0x000000060c0e7c10 */ /* 0x000fe2000fffe009 */
[----:B------:R-:W-:-:S04]  /*0f50*/  VIADD R9, R9, 0x4 ;  /* 0x0000000409097836 */ /* 0x000fc80000000000 */
[----:B------:R-:W0:Y:S04]  /*0f60*/  LDS.U8 R15, [R14] ;  /* 0x000000000e0f7984 */ /* 0x000e280000000000 */
[----:B------:R-:W1:Y:S04]  /*0f70*/  LDS.U8 R17, [R14+0x1] ;  /* 0x000001000e117984 */ /* 0x000e680000000000 */
[----:B------:R-:W1:Y:S04]  /*0f80*/  LDS.U8 R22, [R14+0x2] ;  /* 0x000002000e167984 */ /* 0x000e680000000000 */
[----:B------:R-:W1:Y:S01]  /*0f90*/  LDS.U8 R23, [R14+0x3] ;  /* 0x000003000e177984 */ /* 0x000e620000000000 */
[----:B0-----:R-:W-:-:S02]  /*0fa0*/  I2FP.F32.U32 R15, R15 ;  /* 0x0000000f000f7245 */ /* 0x001fc40000201000 */
[----:B-1----:R-:W-:Y:S02]  /*0fb0*/  I2FP.F32.U32 R17, R17 ;  /* 0x0000001100117245 */ /* 0x002fe40000201000 */
[----:B------:R-:W-:Y:S02]  /*0fc0*/  I2FP.F32.U32 R22, R22 ;  /* 0x0000001600167245 */ /* 0x000fe40000201000 */
[----:B------:R-:W-:Y:S01]  /*0fd0*/  I2FP.F32.U32 R23, R23 ;  /* 0x0000001700177245 */ /* 0x000fe20000201000 */
[----:B--2---:R-:W-:-:S04]  /*0fe0*/  FFMA R13, R13, R15, R10 ;  /* 0x0000000f0d0d7223 */ /* 0x004fc8000000000a */
[----:B---3--:R-:W-:-:S04]  /*0ff0*/  FFMA R16, R16, R17, R13 ;  /* 0x0000001110107223 */ /* 0x008fc8000000000d */
[----:B----4-:R-:W-:-:S04]  /*1000*/  FFMA R11, R11, R22, R16 ;  /* 0x000000160b0b7223 */ /* 0x010fc80000000010 */
[----:B-----5:R-:W-:-:S07]  /*1010*/  FFMA R10, R24, R23, R11 ;  /* 0x00000017180a7223 */ /* 0x020fce000000000b */
.L_x_8:
[----:B------:R-:W-:Y:S05]  /*1020*/  @!P2 BRA `(.L_x_6) ;  /* 0x000000000058a947 */ /* 0x000fea0003800000 */
[----:B------:R-:W0:Y:S01]  /*1030*/  LDC.64 R2, c[0x0][0x390] ;  /* 0x0000e400ff027b82 */ /* 0x000e220000000a00 */
[----:B------:R-:W-:-:S04]  /*1040*/  VIADD R11, R9, UR12 ;  /* 0x0000000c090b7c36 */ /* 0x000fc80008000000 */
[----:B0-----:R-:W-:-:S05]  /*1050*/  IMAD.WIDE R2, R11, 0x4, R2 ;  /* 0x000000040b027825 */ /* 0x001fca00078e0202 */
[----:B------:R-:W2:Y:S01]  /*1060*/  LDG.E R11, desc[UR10][R2.64] ;  /* 0x0000000a020b7981 */ /* 0x000ea2000c1e1900 */
[----:B------:R-:W0:Y:S01]  /*1070*/  S2UR UR8, SR_CgaCtaId ;  /* 0x00000000000879c3 */ /* 0x000e220000008800 */
[----:B------:R-:W-:Y:S01]  /*1080*/  UMOV UR6, 0x400 ;  /* 0x0000040000067882 */ /* 0x000fe20000000000 */
[----:B------:R-:W-:Y:S01]  /*1090*/  ISETP.NE.AND P1, PT, R8, 0x1, PT ;  /* 0x000000010800780c */ /* 0x000fe20003f25270 */
[----:B0-----:R-:W-:-:S06]  /*10a0*/  ULEA UR6, UR8, UR6, 0x18 ;  /* 0x0000000608067291 */ /* 0x001fcc000f8ec0ff */
[----:B------:R-:W-:-:S05]  /*10b0*/  IADD3 R14, PT, PT, R12, UR6, R9 ;  /* 0x000000060c0e7c10 */ /* 0x000fca000fffe009 */
[----:B------:R-:W0:Y:S02]  /*10c0*/  LDS.U8 R9, [R14] ;  /* 0x000000000e097984 */ /* 0x000e240000000000 */
[----:B0-----:R-:W-:-:S05]  /*10d0*/  I2FP.F32.U32 R9, R9 ;  /* 0x0000000900097245 */ /* 0x001fca0000201000 */
[----:B--2---:R-:W-:Y:S01]  /*10e0*/  FFMA R10, R11, R9, R10 ;  /* 0x000000090b0a7223 */ /* 0x004fe2000000000a */
[----:B------:R-:W-:Y:S06]  /*10f0*/  @!P1 BRA `(.L_x_6) ;  /* 0x0000000000249947 */ /* 0x000fec0003800000 */
[----:B------:R-:W-:Y:S01]  /*1100*/  ISETP.NE.AND P1, PT, R8, 0x2, PT ;  /* 0x000000020800780c */ /* 0x000fe20003f25270 */
[----:B------:R-:W2:Y:S04]  /*1110*/  LDG.E R9, desc[UR10][R2.64+0x4] ;  /* 0x0000040a02097981 */ /* 0x000ea8000c1e1900 */
[----:B------:R-:W0:Y:S08]  /*1120*/  LDS.U8 R11, [R14+0x1] ;  /* 0x000001000e0b7984 */ /* 0x000e300000000000 */
[----:B------:R-:W3:Y:S04]  /*1130*/  @P1 LDG.E R13, desc[UR10][R2.64+0x8] ;  /* 0x0000080a020d1981 */ /* 0x000ee8000c1e1900 */
[----:B------:R-:W1:Y:S01]  /*1140*/  @P1 LDS.U8 R12, [R14+0x2] ;  /* 0x000002000e0c1984 */ /* 0x000e620000000000 */
[----:B0-----:R-:W-:-:S02]  /*1150*/  I2FP.F32.U32 R11, R11 ;  /* 0x0000000b000b7245 */ /* 0x001fc40000201000 */
[----:B-1----:R-:W-:-:S03]  /*1160*/  @P1 I2FP.F32.U32 R12, R12 ;  /* 0x0000000c000c1245 */ /* 0x002fc60000201000 */
[----:B--2---:R-:W-:-:S04]  /*1170*/  FFMA R10, R9, R11, R10 ;  /* 0x0000000b090a7223 */ /* 0x004fc8000000000a */
[----:B---3--:R-:W-:-:S07]  /*1180*/  @P1 FFMA R10, R13, R12, R10 ;  /* 0x0000000c0d0a1223 */ /* 0x008fce000000000a */
.L_x_6:
[----:B------:R-:W-:Y:S05]  /*1190*/  @P0 BRA `(.L_x_9) ;  /* 0xfffffff400080947 */ /* 0x000fea000383ffff */
.L_x_3:
[----:B------:R-:W0:Y:S01]  /*11a0*/  LDCU UR5, c[0x0][0x398] ;  /* 0x00007300ff0577ac */ /* 0x000e220008000800 */
[----:B------:R-:W-:Y:S01]  /*11b0*/  FMNMX R10, RZ, R10, !PT ;  /* 0x0000000aff0a7209 */ /* 0x000fe20007800000 */
[----:B------:R-:W1:Y:S03]  /*11c0*/  LDCU.64 UR6, c[0x0][0x388] ;  /* 0x00007100ff0677ac */ /* 0x000e660008000a00 */
[----:B------:R-:W-:Y:S01]  /*11d0*/  FMNMX R10, R10, 255, PT ;  /* 0x437f00000a0a7809 */ /* 0x000fe20003800000 */
[----:B0-----:R-:W-:-:S03]  /*11e0*/  IMAD R0, R0, UR5, R5 ;  /* 0x0000000500007c24 */ /* 0x001fc6000f8e0205 */
[----:B------:R-:W0:Y:S02]  /*11f0*/  F2I.U32.TRUNC.NTZ R5, R10 ;  /* 0x0000000a00057305 */ /* 0x000e24000020f000 */
[----:B-1----:R-:W-:-:S04]  /*1200*/  IADD3 R2, P0, PT, R0, UR6, RZ ;  /* 0x0000000600027c10 */ /* 0x002fc8000ff1e0ff */
[----:B------:R-:W-:-:S05]  /*1210*/  LEA.HI.X.SX32 R3, R0, UR7, 0x1, P0 ;  /* 0x0000000700037c11 */ /* 0x000fca00080f0eff */
[----:B0-----:R-:W-:Y:S01]  /*1220*/  STG.E.U8 desc[UR10][R2.64], R5 ;  /* 0x0000000502007986 */ /* 0x001fe2000c10110a */
[----:B------:R-:W-:Y:S05]  /*1230*/  EXIT ;  /* 0x000000000000794d */ /* 0x000fea0003800000 */
.L_x_10:
        /* <DEDUP_REMOVED lines=12> */
.L_x_13:


//--------------------- .text._Z20RGBToGrayscaleKernelPKhPhii --------------------------
	.section	.text._Z20RGBToGrayscaleKernelPKhPhii,"ax",@progbits
	.align	128
        .global         _Z20RGBToGrayscaleKernelPKhPhii
        .type           _Z20RGBToGrayscaleKernelPKhPhii,@function
        .size           _Z20RGBToGrayscaleKernelPKhPhii,(.L_x_14 - _Z20RGBToGrayscaleKernelPKhPhii)
        .other          _Z20RGBToGrayscaleKernelPKhPhii,@"STO_CUDA_ENTRY STV_DEFAULT"
_Z20RGBToGrayscaleKernelPKhPhii:
.text._Z20RGBToGrayscaleKernelPKhPhii:
[----:B------:R-:W-:Y:S01]  /*0000*/  LDC R1, c[0x0][0x37c] ;  /* 0x0000df00ff017b82 */ /* 0x000fe20000000800 */
[----:B------:R-:W0:Y:S07]  /*0010*/  S2R R2, SR_TID.Y ;  /* 0x0000000000027919 */ /* 0x000e2e0000002200 */
[----:B------:R-:W1:Y:S01]  /*0020*/  LDC R0, c[0x0][0x360] ;  /* 0x0000d800ff007b82 */ /* 0x000e620000000800 */
[----:B------:R-:W2:Y:S01]  /*0030*/  LDCU.64 UR6, c[0x0][0x390] ;  /* 0x00007200ff0677ac */ /* 0x000ea20008000a00 */
[----:B------:R-:W1:Y:S06]  /*0040*/  S2R R5, SR_TID.X ;  /* 0x0000000000057919 */ /* 0x000e6c0000002100 */
[----:B------:R-:W0:Y:S08]  /*0050*/  S2UR UR5, SR_CTAID.Y ;  /* 0x00000000000579c3 */ /* 0x000e300000002600 */
[----:B------:R-:W0:Y:S08]  /*0060*/  LDC R3, c[0x0][0x364] ;  /* 0x0000d900ff037b82 */ /* 0x000e300000000800 */
[----:B------:R-:W1:Y:S01]  /*0070*/  S2UR UR4, SR_CTAID.X ;  /* 0x00000000000479c3 */ /* 0x000e620000002500 */
[----:B0-----:R-:W-:-:S05]  /*0080*/  IMAD R3, R3, UR5, R2 ;  /* 0x0000000503037c24 */ /* 0x001fca000f8e0202 */
[----:B--2---:R-:W-:Y:S01]  /*0090*/  ISETP.GE.AND P0, PT, R3, UR7, PT ;  /* 0x0000000703007c0c */ /* 0x004fe2000bf06270 */
[----:B-1----:R-:W-:-:S05]  /*00a0*/  IMAD R0, R0, UR4, R5 ;  /* 0x0000000400007c24 */ /* 0x002fca000f8e0205 */
[----:B------:R-:W-:-:S13]  /*00b0*/  ISETP.GE.OR P0, PT, R0, UR6, P0 ;  /* 0x0000000600007c0c */ /* 0x000fda0008706670 */
[----:B------:R-:W-:Y:S05]  /*00c0*/  @P0 EXIT ;  /* 0x000000000000094d */ /* 0x000fea0003800000 */
[----:B------:R-:W0:Y:S01]  /*00d0*/  LDCU.128 UR8, c[0x0][0x380] ;  /* 0x00007000ff0877ac */ /* 0x000e220008000c00 */
[----:B------:R-:W-:Y:S01]  /*00e0*/  IMAD R0, R3, UR6, R0 ;  /* 0x0000000603007c24 */ /* 0x000fe2000f8e0200 */
[----:B------:R-:W1:Y:S03]  /*00f0*/  LDCU.64 UR4, c[0x0][0x358] ;  /* 0x00006b00ff0477ac */ /* 0x000e660008000a00 */
[----:B------:R-:W-:-:S05]  /*0100*/  IMAD R3, R0, 0x3, RZ ;  /* 0x0000000300037824 */ /* 0x000fca00078e02ff */
[----:B0-----:R-:W-:-:S04]  /*0110*/  IADD3 R2, P0, PT, R3, UR8, RZ ;  /* 0x0000000803027c10 */ /* 0x001fc8000ff1e0ff */
[----:B------:R-:W-:-:S05]  /*0120*/  LEA.HI.X.SX32 R3, R3, UR9, 0x1, P0 ;  /* 0x0000000903037c11 */ /* 0x000fca00080f0eff */
[----:B-1----:R-:W2:Y:S04]  /*0130*/  LDG.E.U8 R5, desc[UR4][R2.64+0x1] ;  /* 0x0000010402057981 */ /* 0x002ea8000c1e1100 */
[----:B------:R-:W3:Y:S04]  /*0140*/  LDG.E.U8 R4, desc[UR4][R2.64] ;  /* 0x0000000402047981 */ /* 0x000ee8000c1e1100 */
[----:B------:R-:W4:Y:S01]  /*0150*/  LDG.E.U8 R6, desc[UR4][R2.64+0x2] ;  /* 0x0000020402067981 */ /* 0x000f22000c1e1100 */
[----:B--2---:R-:W-:Y:S02]  /*0160*/  I2FP.F32.U32 R5, R5 ;  /* 0x0000000500057245 */ /* 0x004fe40000201000 */
[----:B---3--:R-:W-:-:S03]  /*0170*/  I2FP.F32.U32 R4, R4 ;  /* 0x0000000400047245 */ /* 0x008fc60000201000 */
[----:B------:R-:W-:Y:S01]  /*0180*/  FMUL R5, R5, 0.58700001239776611328 ;  /* 0x3f1645a205057820 */ /* 0x000fe20000400000 */
[----:B----4-:R-:W-:-:S03]  /*0190*/  I2FP.F32.U32 R6, R6 ;  /* 0x0000000600067245 */ /* 0x010fc60000201000 */
[----:B------:R-:W-:Y:S01]  /*01a0*/  FFMA R5, R4, 0.29899999499320983887, R5 ;  /* 0x3e99168704057823 */ /* 0x000fe20000000005 */
[----:B------:R-:W-:-:S03]  /*01b0*/  IADD3 R4, P0, PT, R0, UR10, RZ ;  /* 0x0000000a00047c10 */ /* 0x000fc6000ff1e0ff */
[----:B------:R-:W-:Y:S01]  /*01c0*/  FFMA R6, R6, 0.11400000005960464478, R5 ;  /* 0x3de978d506067823 */ /* 0x000fe20000000005 */
[----:B------:R-:W-:-:S03]  /*01d0*/  LEA.HI.X.SX32 R5, R0, UR11, 0x1, P0 ;  /* 0x0000000b00057c11 */ /* 0x000fc600080f0eff */
[----:B------:R-:W0:Y:S02]  /*01e0*/  F2I.U32.TRUNC.NTZ R7, R6 ;  /* 0x0000000600077305 */ /* 0x000e24000020f000 */
[----:B0-----:R-:W-:Y:S01]  /*01f0*/  STG.E.U8 desc[UR4][R4.64], R7 ;  /* 0x0000000704007986 */ /* 0x001fe2000c101104 */
[----:B------:R-:W-:Y:S05]  /*0200*/  EXIT ;  /* 0x000000000000794d */ /* 0x000fea0003800000 */
.L_x_11:
        /* <DEDUP_REMOVED lines=15> */
.L_x_14:


//--------------------- .nv.shared._Z24sobelEdgeDetectionKernelPKhPhii --------------------------
	.section	.nv.shared._Z24sobelEdgeDetectionKernelPKhPhii,"aw",@nobits
	.sectionflags	@""
	.align	16
	.zero		1024


//--------------------- .nv.shared.reserved.0     --------------------------
	.section	.nv.shared.reserved.0,"aw",@nobits
	.weak		__nv_reservedSMEM_offset_0_alias
	.size		__nv_reservedSMEM_offset_0_alias, 0, 64
	.other		__nv_reservedSMEM_offset_0_alias,@"STO_CUDA_RESERVED_SHARED STV_DEFAULT"
__nv_reservedSMEM_offset_0_alias:
	.zero		0
	.zero		64


//--------------------- .nv.shared._Z18GaussianBlurKernelPKhPhPfiiif --------------------------
	.section	.nv.shared._Z18GaussianBlurKernelPKhPhPfiiif,"aw",@nobits
	.sectionflags	@""
	.align	16
	.zero		1024


//--------------------- .nv.shared._Z20RGBToGrayscaleKernelPKhPhii --------------------------
	.section	.nv.shared._Z20RGBToGrayscaleKernelPKhPhii,"aw",@nobits
	.sectionflags	@""
	.align	16
	.zero		1024


//--------------------- .nv.constant0._Z24sobelEdgeDetectionKernelPKhPhii --------------------------
	.section	.nv.constant0._Z24sobelEdgeDetectionKernelPKhPhii,"a",@progbits
	.sectionflags	@""
	.align	4
.nv.constant0._Z24sobelEdgeDetectionKernelPKhPhii:
	.zero		920


//--------------------- .nv.constant0._Z18GaussianBlurKernelPKhPhPfiiif --------------------------
	.section	.nv.constant0._Z18GaussianBlurKernelPKhPhPfiiif,"a",@progbits
	.sectionflags	@""
	.align	4
.nv.constant0._Z18GaussianBlurKernelPKhPhPfiiif:
	.zero		936


//--------------------- .nv.constant0._Z20RGBToGrayscaleKernelPKhPhii --------------------------
	.section	.nv.constant0._Z20RGBToGrayscaleKernelPKhPhii,"a",@progbits
	.sectionflags	@""
	.align	4
.nv.constant0._Z20RGBToGrayscaleKernelPKhPhii:
	.zero		920


//--------------------- SYMBOLS --------------------------

	.type		.nv.reservedSmem.offset0,@object
	.size		.nv.reservedSmem.offset0,0x4
	.type		.nv.reservedSmem.cap,@object
	.size		.nv.reservedSmem.cap,0x4
